def gluon_wgmma(
    a_ptr,
    b_ptr,
    c_ptr,
    M,
    N,
    K,
    stride_am,
    stride_bk,
    stride_cm,
    BLOCK_M: gl.constexpr,
    BLOCK_N: gl.constexpr,
    BLOCK_K: gl.constexpr,
    DTYPE: gl.constexpr,
    A_LAYOUT: gl.constexpr,
    B_LAYOUT: gl.constexpr,
    C_LAYOUT: gl.constexpr,
    B_SHAPE: gl.constexpr,
    TRANS_B: gl.constexpr,
    NUM_BUFFERS: gl.constexpr,
    NUM_WARPS: gl.constexpr,
):
    a_desc = tma.make_tensor_descriptor(
        a_ptr, [M, K], [stride_am, 1], [BLOCK_M, BLOCK_K], A_LAYOUT
    )
    b_desc = tma.make_tensor_descriptor(
        b_ptr,
        [N, K] if TRANS_B else [K, N],
        [stride_bk, 1],
        B_SHAPE,
        B_LAYOUT,
    )
    c_desc = tma.make_tensor_descriptor(
        c_ptr, [M, N], [stride_cm, 1], [BLOCK_M, BLOCK_N], C_LAYOUT
    )

    a_bufs = gl.allocate_shared_memory(
        DTYPE, [NUM_BUFFERS, BLOCK_M, BLOCK_K], A_LAYOUT
    )
    b_bufs = gl.allocate_shared_memory(DTYPE, [NUM_BUFFERS] + B_SHAPE, B_LAYOUT)

    pid_m = gl.program_id(0)
    pid_n = gl.program_id(1)
    off_m = pid_m * BLOCK_M
    off_n = pid_n * BLOCK_N

    mma_layout: gl.constexpr = pick_wgmma_layout(DTYPE, BLOCK_M, BLOCK_N, NUM_WARPS)
    acc = warpgroup_mma_init(
        gl.zeros((BLOCK_M, BLOCK_N), dtype=gl.float32, layout=mma_layout)
    )

    bars = gl.allocate_shared_memory(
        gl.int64, [NUM_BUFFERS, 1], mbarrier.MBarrierLayout()
    )
    for i in gl.static_range(NUM_BUFFERS):
        mbarrier.init(bars.index(i), count=1)
    idx = 0
    phase = 0

    for k in range(0, K, BLOCK_K):
        a = a_bufs.index(idx)
        b = b_bufs.index(idx)
        bar = bars.index(idx)
        mbarrier.expect(bar, a_desc.block_type.nbytes + b_desc.block_type.nbytes)
        tma.async_copy_global_to_shared(a_desc, [off_m, k], bar, a)
        tma.async_copy_global_to_shared(
            b_desc, [off_n, k] if TRANS_B else [k, off_n], bar, b
        )
        mbarrier.wait(bar, phase=phase)

        if TRANS_B:
            b = b.permute((1, 0))
        acc = warpgroup_mma_wait(num_outstanding=0, deps=(acc,))
        acc = warpgroup_mma(a, b, acc, is_async=True)

        idx += 1
        if idx == NUM_BUFFERS:
            idx = 0
            phase ^= 1

    acc = warpgroup_mma_wait(num_outstanding=0, deps=(acc,))
    for i in gl.static_range(NUM_BUFFERS):
        mbarrier.invalidate(bars.index(i))

    c_smem = gl.allocate_shared_memory(DTYPE, [BLOCK_M, BLOCK_N], C_LAYOUT)
    c_smem.store(acc.to(DTYPE))
    fence_async_shared()
    tma.async_copy_shared_to_global(c_desc, [off_m, off_n], c_smem)
    tma.store_wait(pendings=0)

# config = {"BLOCK_K": 128, "BLOCK_M": 256, "BLOCK_N": 256, "arch": "sm_90", "dtype": "fp8e4m3", "num_buffers": 1, "num_warps": 8, "trans_b": 1}
# arch = sm_90


// ===== COMPILED SASS (sm_90a) =====

	.target	sm_90a

	.elftype	@"ET_EXEC"


//--------------------- .note.nv.tkinfo           --------------------------
	.section	.note.nv.tkinfo,"",@"SHT_NOTE"
	.sectionflags	@"SHF_NOTE_NV_TKINFO"
	.tkinfo
        /*0018*/ 	.word	0x00000002
        /*0030*/ 	.string	""
        /*0030*/ 	.string	"ptxas"
        /*0030*/ 	.string	"Cuda compilation tools, release 13.0, V13.0.88"
        /*0030*/ 	.string	"Build cuda_13.0.r13.0/compiler.36424714_0"
        /*0030*/ 	.string	"-v  -suppress-debug-info  -lineinfo  -arch sm_90a "



//--------------------- .note.nv.cuinfo           --------------------------
	.section	.note.nv.cuinfo,"",@"SHT_NOTE"
	.sectionflags	@"SHF_NOTE_NV_CUINFO"
        /*0018*/ 	.short	0x0002
        /*001a*/ 	.short	0x005a
        /*001c*/ 	.short	0x0082
	.zero		2


//--------------------- .nv.info                  --------------------------
	.section	.nv.info,"",@"SHT_CUDA_INFO"
	.align	4


	//----- nvinfo : EIATTR_REGCOUNT
	.align		4
        /*0000*/ 	.byte	0x04, 0x2f
        /*0002*/ 	.short	(.L_1 - .L_0)
	.align		4
.L_0:
        /*0004*/ 	.word	index@(gluon_wgmma)
        /*0008*/ 	.word	0x000000ff


	//----- nvinfo : EIATTR_FRAME_SIZE
	.align		4
.L_1:
        /*000c*/ 	.byte	0x04, 0x11
        /*000e*/ 	.short	(.L_3 - .L_2)
	.align		4
.L_2:
        /*0010*/ 	.word	index@(gluon_wgmma)
        /*0014*/ 	.word	0x00000270


	//----- nvinfo : EIATTR_MIN_STACK_SIZE
	.align		4
.L_3:
        /*0018*/ 	.byte	0x04, 0x12
        /*001a*/ 	.short	(.L_5 - .L_4)
	.align		4
.L_4:
        /*001c*/ 	.word	index@(gluon_wgmma)
        /*0020*/ 	.word	0x00000270
.L_5:


//--------------------- .nv.compat                --------------------------
	.section	.nv.compat,"",@"SHT_CUDA_COMPAT_INFO"
	.align	4
        /*0000*/ 	.byte	0x02, 0x09, 0x01, 0x00, 0x02, 0x02, 0x04, 0x00, 0x02, 0x05, 0x05, 0x00, 0x03, 0x07, 0x01, 0x01
        /*0010*/ 	.byte	0x02, 0x03, 0x03, 0x00, 0x02, 0x06, 0x01, 0x00, 0x04, 0x0b, 0x08, 0x00, 0x00, 0x00, 0x00, 0x00
        /*0020*/ 	.byte	0x00, 0x00, 0x00, 0x00


//--------------------- .nv.info.gluon_wgmma      --------------------------
	.section	.nv.info.gluon_wgmma,"",@"SHT_CUDA_INFO"
	.sectionflags	@""
	.align	4


	//----- nvinfo : EIATTR_CUDA_API_VERSION
	.align		4
        /*0000*/ 	.byte	0x04, 0x37
        /*0002*/ 	.short	(.L_7 - .L_6)
.L_6:
        /*0004*/ 	.word	0x00000082


	//----- nvinfo : EIATTR_KPARAM_INFO
	.align		4
.L_7:
        /*0008*/ 	.byte	0x04, 0x17
        /*000a*/ 	.short	(.L_9 - .L_8)
.L_8:
        /*000c*/ 	.word	0x00000000
        /*0010*/ 	.short	0x000a
        /*0012*/ 	.short	0x0048
        /*0014*/ 	.byte	0x00, 0xf4, 0x21, 0x00


	//----- nvinfo : EIATTR_KPARAM_INFO
	.align		4
.L_9:
        /*0018*/ 	.byte	0x04, 0x17
        /*001a*/ 	.short	(.L_11 - .L_10)
.L_10:
        /*001c*/ 	.word	0x00000000
        /*0020*/ 	.short	0x0009
        /*0022*/ 	.short	0x0040
        /*0024*/ 	.byte	0x00, 0xf4, 0x21, 0x00


	//----- nvinfo : EIATTR_KPARAM_INFO
	.align		4
.L_11:
        /*0028*/ 	.byte	0x04, 0x17
        /*002a*/ 	.short	(.L_13 - .L_12)
.L_12:
        /*002c*/ 	.word	0x00000000
        /*0030*/ 	.short	0x0008
        /*0032*/ 	.short	0x0038
        /*0034*/ 	.byte	0x00, 0xf0, 0x21, 0x00


	//----- nvinfo : EIATTR_KPARAM_INFO
	.align		4
.L_13:
        /*0038*/ 	.byte	0x04, 0x17
        /*003a*/ 	.short	(.L_15 - .L_14)
.L_14:
        /*003c*/ 	.word	0x00000000
        /*0040*/ 	.short	0x0007
        /*0042*/ 	.short	0x0030
        /*0044*/ 	.byte	0x00, 0xf0, 0x21, 0x00


	//----- nvinfo : EIATTR_KPARAM_INFO
	.align		4
.L_15:
        /*0048*/ 	.byte	0x04, 0x17
        /*004a*/ 	.short	(.L_17 - .L_16)
.L_16:
        /*004c*/ 	.word	0x00000000
        /*0050*/ 	.short	0x0006
        /*0052*/ 	.short	0x0028
        /*0054*/ 	.byte	0x00, 0xf0, 0x21, 0x00


	//----- nvinfo : EIATTR_KPARAM_INFO
	.align		4
.L_17:
        /*0058*/ 	.byte	0x04, 0x17
        /*005a*/ 	.short	(.L_19 - .L_18)
.L_18:
        /*005c*/ 	.word	0x00000000
        /*0060*/ 	.short	0x0005
        /*0062*/ 	.short	0x0020
        /*0064*/ 	.byte	0x00, 0xf0, 0x11, 0x00


	//----- nvinfo : EIATTR_KPARAM_INFO
	.align		4
.L_19:
        /*0068*/ 	.byte	0x04, 0x17
        /*006a*/ 	.short	(.L_21 - .L_20)
.L_20:
        /*006c*/ 	.word	0x00000000
        /*0070*/ 	.short	0x0004
        /*0072*/ 	.short	0x001c
        /*0074*/ 	.byte	0x00, 0xf0, 0x11, 0x00


	//----- nvinfo : EIATTR_KPARAM_INFO
	.align		4
.L_21:
        /*0078*/ 	.byte	0x04, 0x17
        /*007a*/ 	.short	(.L_23 - .L_22)
.L_22:
        /*007c*/ 	.word	0x00000000
        /*0080*/ 	.short	0x0003
        /*0082*/ 	.short	0x0018
        /*0084*/ 	.byte	0x00, 0xf0, 0x11, 0x00


	//----- nvinfo : EIATTR_KPARAM_INFO
	.align		4
.L_23:
        /*0088*/ 	.byte	0x04, 0x17
        /*008a*/ 	.short	(.L_25 - .L_24)
.L_24:
        /*008c*/ 	.word	0x00000000
        /*0090*/ 	.short	0x0002
        /*0092*/ 	.short	0x0010
        /*0094*/ 	.byte	0x00, 0xf4, 0x21, 0x00


	//----- nvinfo : EIATTR_KPARAM_INFO
	.align		4
.L_25:
        /*0098*/ 	.byte	0x04, 0x17
        /*009a*/ 	.short	(.L_27 - .L_26)
.L_26:
        /*009c*/ 	.word	0x00000000
        /*00a0*/ 	.short	0x0001
        /*00a2*/ 	.short	0x0008
        /*00a4*/ 	.byte	0x00, 0xf4, 0x21, 0x00


	//----- nvinfo : EIATTR_KPARAM_INFO
	.align		4
.L_27:
        /*00a8*/ 	.byte	0x04, 0x17
        /*00aa*/ 	.short	(.L_29 - .L_28)
.L_28:
        /*00ac*/ 	.word	0x00000000
        /*00b0*/ 	.short	0x0000
        /*00b2*/ 	.short	0x0000
        /*00b4*/ 	.byte	0x00, 0xf4, 0x21, 0x00


	//----- nvinfo : EIATTR_SPARSE_MMA_MASK
	.align		4
.L_29:
        /*00b8*/ 	.byte	0x03, 0x50
        /*00ba*/ 	.short	0x0000


	//----- nvinfo : EIATTR_MAXREG_COUNT
	.align		4
        /*00bc*/ 	.byte	0x03, 0x1b
        /*00be*/ 	.short	0x00ff


	//----- nvinfo : EIATTR_NUM_BARRIERS
	.align		4
        /*00c0*/ 	.byte	0x02, 0x4c
        /*00c2*/ 	.byte	0x01
	.zero		1


	//----- nvinfo : EIATTR_ANNOTATIONS
	.align		4
        /*00c4*/ 	.byte	0x04, 0x55
        /*00c6*/ 	.short	(.L_31 - .L_30)


	//   ....[0]....
.L_30:
        /*00c8*/ 	.word	0x00000001
        /*00cc*/ 	.byte	0xa0, 0x12, 0x00, 0x00, 0x01, 0x00, 0x00, 0x00, 0xe0, 0x12, 0x00, 0x00, 0x01, 0x00, 0x00, 0x00
        /* <DEDUP_REMOVED lines=273> */
        /*11ec*/ 	.byte	0x50, 0x43, 0x00, 0x00, 0x01, 0x00, 0x00, 0x00, 0x60, 0x43, 0x00, 0x00


	//----- nvinfo : EIATTR_MERCURY_ISA_VERSION
	.align		4
.L_31:
        /*11f8*/ 	.byte	0x03, 0x5f
        /*11fa*/ 	.short	0x0101


	//----- nvinfo : EIATTR_INT_WARP_WIDE_INSTR_OFFSETS
	.align		4
        /*11fc*/ 	.byte	0x04, 0x31
        /*11fe*/ 	.short	(.L_33 - .L_32)


	//   ....[0]....
.L_32:
        /*1200*/ 	.word	0x00001210


	//   ....[1]....
        /*1204*/ 	.word	0x00001260


	//   ....[2]....
        /*1208*/ 	.word	0x00002be0


	//   ....[3]....
        /*120c*/ 	.word	0x00002bf0


	//   ....[4]....
        /*1210*/ 	.word	0x00002c00


	//   ....[5]....
        /*1214*/ 	.word	0x00002c10


	//   ....[6]....
        /*1218*/ 	.word	0x00004b40


	//   ....[7]....
        /*121c*/ 	.word	0x00004b50


	//----- nvinfo : EIATTR_COOP_GROUP_MASK_REGIDS
	.align		4
.L_33:
        /*1220*/ 	.byte	0x04, 0x29
        /*1222*/ 	.short	(.L_35 - .L_34)


	//   ....[0]....
.L_34:
        /*1224*/ 	.word	0xffffffff


	//   ....[1]....
        /*1228*/ 	.word	0xffffffff


	//   ....[2]....
        /*122c*/ 	.word	0xffffffff


	//   ....[3]....
        /*1230*/ 	.word	0xffffffff


	//----- nvinfo : EIATTR_COOP_GROUP_INSTR_OFFSETS
	.align		4
.L_35:
        /*1234*/ 	.byte	0x04, 0x28
        /*1236*/ 	.short	(.L_37 - .L_36)


	//   ....[0]....
.L_36:
        /*1238*/ 	.word	0x00000150


	//   ....[1]....
        /*123c*/ 	.word	0x000006f0


	//   ....[2]....
        /*1240*/ 	.word	0x00000cc0


	//   ....[3]....
        /*1244*/ 	.word	0x00003230


	//----- nvinfo : EIATTR_MBARRIER_INSTR_OFFSETS
	.align		4
.L_37:
        /*1248*/ 	.byte	0x04, 0x39
        /*124a*/ 	.short	(.L_39 - .L_38)


	//   ....[0]....
.L_38:
        /*124c*/ 	.word	0x00001280
        /*1250*/ 	.word	0x000000ff
        /*1254*/ 	.word	0x00010000
        /*1258*/ 	.short	0x0100
        /*125a*/ 	.byte	0x08
	.zero		1


	//   ....[1]....
        /*125c*/ 	.word	0x00002d20
        /*1260*/ 	.word	0x000000ff
        /*1264*/ 	.word	0x00010000
        /*1268*/ 	.short	0x010a
        /*126a*/ 	.byte	0x08
	.zero		1


	//   ....[2]....
        /*126c*/ 	.word	0x00003ac0
        /*1270*/ 	.word	0x000000ff
        /*1274*/ 	.word	0x00010000
        /*1278*/ 	.short	0x0108
        /*127a*/ 	.byte	0x08
	.zero		1


	//   ....[3]....
        /*127c*/ 	.word	0x00005550
        /*1280*/ 	.word	0x000000ff
        /*1284*/ 	.word	0x00010000
        /*1288*/ 	.short	0x010a
        /*128a*/ 	.byte	0x08
	.zero		1


	//----- nvinfo : EIATTR_NUM_MBARRIERS
	.align		4
.L_39:
        /*128c*/ 	.byte	0x03, 0x38
        /*128e*/ 	.short	0x0001


	//----- nvinfo : EIATTR_EXIT_INSTR_OFFSETS
	.align		4
        /*1290*/ 	.byte	0x04, 0x1c
        /*1292*/ 	.short	(.L_41 - .L_40)


	//   ....[0]....
.L_40:
        /*1294*/ 	.word	0x00005540


	//----- nvinfo : EIATTR_REQNTID
	.align		4
.L_41:
        /*1298*/ 	.byte	0x04, 0x10
        /*129a*/ 	.short	(.L_43 - .L_42)
.L_42:
        /*129c*/ 	.word	0x00000100
        /*12a0*/ 	.word	0x00000001
        /*12a4*/ 	.word	0x00000001


	//----- nvinfo : EIATTR_CRS_STACK_SIZE
	.align		4
.L_43:
        /*12a8*/ 	.byte	0x04, 0x1e
        /*12aa*/ 	.short	(.L_45 - .L_44)
.L_44:
        /*12ac*/ 	.word	0x00000000


	//----- nvinfo : EIATTR_CBANK_PARAM_SIZE
	.align		4
.L_45:
        /*12b0*/ 	.byte	0x03, 0x19
        /*12b2*/ 	.short	0x0050


	//----- nvinfo : EIATTR_PARAM_CBANK
	.align		4
        /*12b4*/ 	.byte	0x04, 0x0a
        /*12b6*/ 	.short	(.L_47 - .L_46)
	.align		4
.L_46:
        /*12b8*/ 	.word	index@(.nv.constant0.gluon_wgmma)
        /*12bc*/ 	.short	0x0210
        /*12be*/ 	.short	0x0050


	//----- nvinfo : EIATTR_SW_WAR
	.align		4
.L_47:
        /*12c0*/ 	.byte	0x04, 0x36
        /*12c2*/ 	.short	(.L_49 - .L_48)
.L_48:
        /*12c4*/ 	.word	0x00000008
.L_49:


//--------------------- .nv.callgraph             --------------------------
	.section	.nv.callgraph,"",@"SHT_CUDA_CALLGRAPH"
	.align	4
	.sectionentsize	8
	.align		4
        /*0000*/ 	.word	0x00000000
	.align		4
        /*0004*/ 	.word	0xffffffff
	.align		4
        /*0008*/ 	.word	0x00000000
	.align		4
        /*000c*/ 	.word	0xfffffffe
	.align		4
        /*0010*/ 	.word	0x00000000
	.align		4
        /*0014*/ 	.word	0xfffffffd
	.align		4
        /*0018*/ 	.word	0x00000000
	.align		4
        /*001c*/ 	.word	0xfffffffc


//--------------------- .text.gluon_wgmma         --------------------------
	.section	.text.gluon_wgmma,"ax",@progbits
	.align	128
        .global         gluon_wgmma
        .type           gluon_wgmma,@function
        .size           gluon_wgmma,(.L_x_54 - gluon_wgmma)
        .other          gluon_wgmma,@"STO_CUDA_ENTRY STV_DEFAULT"
gluon_wgmma:
.text.gluon_wgmma:
[----:B------:R-:W1:Y:S01]  /*0000*/  LDC R1, c[0x0][0x28] ;  /* 0x00000a00ff017b82 */ /* 0x000e620000000800 */
[----:B------:R-:W2:Y:S07]  /*0010*/  S2R R9, SR_TID.X ;  /* 0x0000000000097919 */ /* 0x000eae0000002100 */
[----:B------:R-:W3:Y:S01]  /*0020*/  S2UR UR4, SR_CgaCtaId ;  /* 0x00000000000479c3 */ /* 0x000ee20000008800 */
[----:B------:R-:W-:Y:S01]  /*0030*/  UMOV UR8, 0x400 ;  /* 0x0000040000087882 */ /* 0x000fe20000000000 */
[----:B------:R-:W-:Y:S01]  /*0040*/  ULDC UR6, c[0x0][0xc] ;  /* 0x0000030000067ab9 */ /* 0x000fe20000000800 */
[----:B------:R-:W-:Y:S01]  /*0050*/  ULDC.64 UR20, c[0x0][0x250] ;  /* 0x0000940000147ab9 */ /* 0x000fe20000000a00 */
[----:B------:R-:W-:Y:S01]  /*0060*/  BSSY B0, `(.L_x_0) ;  /* 0x000001e000007945 */ /* 0x000fe20003800000 */
[----:B-1----:R-:W-:-:S03]  /*0070*/  VIADD R1, R1, 0xfffffd90 ;  /* 0xfffffd9001017836 */ /* 0x002fc60000000000 */
[----:B------:R-:W1:Y:S08]  /*0080*/  LDC R14, c[0x0][0x230] ;  /* 0x00008c00ff0e7b82 */ /* 0x000e700000000800 */
[----:B------:R-:W-:Y:S08]  /*0090*/  S2UR UR9, SR_CTAID.Y ;  /* 0x00000000000979c3 */ /* 0x000ff00000002600 */
[----:B------:R-:W4:Y:S01]  /*00a0*/  S2UR UR5, SR_CTAID.Z ;  /* 0x00000000000579c3 */ /* 0x000f220000002700 */
[----:B---3--:R-:W-:-:S03]  /*00b0*/  ULEA UR8, UR4, UR8, 0x18 ;  /* 0x0000000804087291 */ /* 0x008fc6000f8ec03f */
[----:B------:R-:W-:Y:S01]  /*00c0*/  ULDC UR4, c[0x0][0x10] ;  /* 0x0000040000047ab9 */ /* 0x000fe20000000800 */
[----:B--2---:R-:W-:-:S03]  /*00d0*/  LOP3.LUT R4, R9, 0xff, RZ, 0xc0, !PT ;  /* 0x000000ff09047812 */ /* 0x004fc600078ec0ff */
[----:B------:R-:W2:Y:S01]  /*00e0*/  S2UR UR7, SR_CTAID.X ;  /* 0x00000000000779c3 */ /* 0x000ea20000002500 */
[----:B-1----:R-:W-:Y:S01]  /*00f0*/  VIADD R6, R14, 0xffffffff ;  /* 0xffffffff0e067836 */ /* 0x002fe20000000000 */
[C---:B------:R-:W-:Y:S02]  /*0100*/  ISETP.GE.U32.AND P0, PT, R4.reuse, 0x20, PT ;  /* 0x000000200400780c */ /* 0x040fe40003f06070 */
[C---:B------:R-:W-:Y:S02]  /*0110*/  ISETP.NE.U32.AND P2, PT, R4.reuse, RZ, PT ;  /* 0x000000ff0400720c */ /* 0x040fe40003f45070 */
[----:B------:R-:W-:Y:S02]  /*0120*/  LEA R5, R4, UR8, 0x2 ;  /* 0x0000000804057c11 */ /* 0x000fe4000f8e10ff */
[----:B------:R-:W1:Y:S07]  /*0130*/  LDC R7, c[0x0][0x228] ;  /* 0x00008a00ff077b82 */ /* 0x000e6e0000000800 */
[----:B------:R3:W-:Y:S01]  /*0140*/  @!P0 STS [R5], RZ ;  /* 0x000000ff05008388 */ /* 0x0007e20000000800 */
[----:B------:R-:W-:-:S03]  /*0150*/  NOP ;  /* 0x0000000000007918 */ /* 0x000fc60000000000 */
[----:B------:R3:W-:Y:S01]  /*0160*/  @!P2 STS [UR8+0x20], R6 ;  /* 0x00002006ff00a988 */ /* 0x0007e20008000808 */
[----:B----4-:R-:W-:-:S04]  /*0170*/  UIMAD UR4, UR5, UR4, UR9 ;  /* 0x00000004050472a4 */ /* 0x010fc8000f8e0209 */
[----:B--2---:R-:W-:-:S04]  /*0180*/  UIMAD UR4, UR4, UR6, UR7 ;  /* 0x00000006040472a4 */ /* 0x004fc8000f8e0207 */
[----:B------:R-:W-:Y:S01]  /*0190*/  UIMAD UR4, UR4, 0x180, URZ ;  /* 0x00000180040478a4 */ /* 0x000fe2000f8e023f */
[----:B-1----:R-:W-:-:S03]  /*01a0*/  VIADD R7, R7, 0xffffffff ;  /* 0xffffffff07077836 */ /* 0x002fc60000000000 */
[----:B------:R-:W-:-:S04]  /*01b0*/  UIADD3 UR16, UP0, UR4, UR20, URZ ;  /* 0x0000001404107290 */ /* 0x000fc8000ff1e03f */
[----:B------:R-:W-:Y:S01]  /*01c0*/  ULEA.HI.X.SX32 UR17, UR4, UR21, 0x1, UP0 ;  /* 0x0000001504117291 */ /* 0x000fe200080f0e3f */
[----:B---3--:R-:W-:Y:S11]  /*01d0*/  @P2 BRA `(.L_x_1) ;  /* 0x0000000000182947 */ /* 0x008ff60003800000 */
[----:B------:R-:W1:Y:S01]  /*01e0*/  LDS R0, [UR8+0x8] ;  /* 0x00000808ff007984 */ /* 0x000e620008000800 */
[----:B------:R-:W2:Y:S01]  /*01f0*/  LDC.64 R10, c[0x0][0x210] ;  /* 0x00008400ff0a7b82 */ /* 0x000ea20000000a00 */
[----:B------:R-:W-:Y:S02]  /*0200*/  IMAD.MOV.U32 R3, RZ, RZ, 0x70 ;  /* 0x00000070ff037424 */ /* 0x000fe400078e00ff */
[----:B--2---:R2:W-:Y:S03]  /*0210*/  STS.64 [UR8], R10 ;  /* 0x0000000aff007988 */ /* 0x0045e60008000a08 */
[----:B-1----:R-:W-:-:S05]  /*0220*/  LOP3.LUT R0, R0, 0x10, R3, 0xd8, !PT ;  /* 0x0000001000007812 */ /* 0x002fca00078ed803 */
[----:B------:R2:W-:Y:S02]  /*0230*/  STS [UR8+0x8], R0 ;  /* 0x00000800ff007988 */ /* 0x0005e40008000808 */
.L_x_1:
[----:B------:R-:W-:Y:S05]  /*0240*/  BSYNC B0 ;  /* 0x0000000000007941 */ /* 0x000fea0003800000 */
.L_x_0:
[----:B------:R-:W-:Y:S04]  /*0250*/  BSSY B0, `(.L_x_2) ;  /* 0x000000a000007945 */ /* 0x000fe80003800000 */
[----:B------:R-:W-:Y:S05]  /*0260*/  @P2 BRA `(.L_x_3) ;  /* 0x0000000000202947 */ /* 0x000fea0003800000 */
[----:B--2---:R-:W1:Y:S01]  /*0270*/  LDS R0, [UR8+0x34] ;  /* 0x00003408ff007984 */ /* 0x004e620008000800 */
[----:B------:R-:W-:Y:S02]  /*0280*/  IMAD.MOV.U32 R3, RZ, RZ, 0x7f000000 ;  /* 0x7f000000ff037424 */ /* 0x000fe400078e00ff */
[----:B------:R-:W-:Y:S01]  /*0290*/  @!P2 IMAD.MOV.U32 R2, RZ, RZ, 0xff ;  /* 0x000000ffff02a424 */ /* 0x000fe200078e00ff */
[----:B------:R-:W2:Y:S02]  /*02a0*/  @!P2 LDS R11, [UR8+0x38] ;  /* 0x00003808ff0ba984 */ /* 0x000ea40008000800 */
[----:B-1----:R-:W-:Y:S02]  /*02b0*/  LOP3.LUT R0, R0, 0xff000000, R3, 0xb8, !PT ;  /* 0xff00000000007812 */ /* 0x002fe400078eb803 */
[----:B--2---:R-:W-:-:S03]  /*02c0*/  @!P2 LOP3.LUT R2, R11, 0xff, R2, 0xb8, !PT ;  /* 0x000000ff0b02a812 */ /* 0x004fc600078eb802 */
[----:B------:R1:W-:Y:S04]  /*02d0*/  STS [UR8+0x34], R0 ;  /* 0x00003400ff007988 */ /* 0x0003e80008000808 */
[----:B------:R1:W-:Y:S02]  /*02e0*/  @!P2 STS [UR8+0x38], R2 ;  /* 0x00003802ff00a988 */ /* 0x0003e40008000808 */
.L_x_3:
[----:B------:R-:W-:Y:S05]  /*02f0*/  BSYNC B0 ;  /* 0x0000000000007941 */ /* 0x000fea0003800000 */
.L_x_2:
[----:B------:R-:W-:Y:S04]  /*0300*/  BSSY B0, `(.L_x_4) ;  /* 0x000000a000007945 */ /* 0x000fe80003800000 */
[----:B------:R-:W-:Y:S05]  /*0310*/  @P2 BRA `(.L_x_5) ;  /* 0x0000000000202947 */ /* 0x000fea0003800000 */
[----:B-12---:R-:W1:Y:S01]  /*0320*/  LDS R0, [UR8+0x1c] ;  /* 0x00001c08ff007984 */ /* 0x006e620008000800 */
[----:B------:R-:W2:Y:S03]  /*0330*/  LDC.64 R10, c[0x0][0x238] ;  /* 0x00008e00ff0a7b82 */ /* 0x000ea60000000a00 */
[----:B------:R3:W-:Y:S01]  /*0340*/  STS [UR8+0x24], R7 ;  /* 0x00002407ff007988 */ /* 0x0007e20008000808 */
[--C-:B--2---:R-:W-:Y:S02]  /*0350*/  SHF.R.U32.HI R3, RZ, 0x4, R11.reuse ;  /* 0x00000004ff037819 */ /* 0x104fe4000001160b */
[----:B------:R-:W-:-:S05]  /*0360*/  SHF.R.U64 R2, R10, 0x4, R11 ;  /* 0x000000040a027819 */ /* 0x000fca000000120b */
[----:B------:R3:W-:Y:S01]  /*0370*/  STS [UR8+0xc], R2 ;  /* 0x00000c02ff007988 */ /* 0x0007e20008000808 */
[----:B-1----:R-:W-:-:S05]  /*0380*/  LOP3.LUT R0, R0, 0xf, R3, 0xb8, !PT ;  /* 0x0000000f00007812 */ /* 0x002fca00078eb803 */
[----:B------:R3:W-:Y:S02]  /*0390*/  STS [UR8+0x1c], R0 ;  /* 0x00001c00ff007988 */ /* 0x0007e40008000808 */
.L_x_5:
[----:B------:R-:W-:Y:S05]  /*03a0*/  BSYNC B0 ;  /* 0x0000000000007941 */ /* 0x000fea0003800000 */
.L_x_4:
[----:B------:R-:W-:Y:S04]  /*03b0*/  BSSY B1, `(.L_x_6) ;  /* 0x000001e000017945 */ /* 0x000fe80003800000 */
[----:B------:R-:W-:Y:S01]  /*03c0*/  BSSY B0, `(.L_x_7) ;  /* 0x0000019000007945 */ /* 0x000fe20003800000 */
[----:B-123--:R-:W-:-:S03]  /*03d0*/  IMAD.MOV.U32 R0, RZ, RZ, RZ ;  /* 0x000000ffff007224 */ /* 0x00efc600078e00ff */
[----:B------:R-:W-:Y:S05]  /*03e0*/  @P2 BRA `(.L_x_8) ;  /* 0x00000000001c2947 */ /* 0x000fea0003800000 */
[----:B------:R-:W1:Y:S02]  /*03f0*/  LDS R2, [UR8+0x34] ;  /* 0x00003408ff027984 */ /* 0x000e640008000800 */
[----:B-1----:R-:W-:-:S05]  /*0400*/  LOP3.LUT R2, R2, 0x7, RZ, 0xb8, !PT ;  /* 0x0000000702027812 */ /* 0x002fca00078eb8ff */
[----:B------:R1:W-:Y:S01]  /*0410*/  STS [UR8+0x34], R2 ;  /* 0x00003402ff007988 */ /* 0x0003e20008000808 */
[----:B------:R-:W-:Y:S05]  /*0420*/  @P2 BRA `(.L_x_9) ;  /* 0x00000000001c2947 */ /* 0x000fea0003800000 */
[----:B-1----:R-:W1:Y:S02]  /*0430*/  LDS R2, [UR8+0x34] ;  /* 0x00003408ff027984 */ /* 0x002e640008000800 */
[----:B-1----:R-:W-:-:S05]  /*0440*/  LOP3.LUT R2, R2, 0x38, RZ, 0xb8, !PT ;  /* 0x0000003802027812 */ /* 0x002fca00078eb8ff */
[----:B------:R1:W-:Y:S02]  /*0450*/  STS [UR8+0x34], R2 ;  /* 0x00003402ff007988 */ /* 0x0003e40008000808 */
.L_x_8:
[----:B------:R-:W-:Y:S05]  /*0460*/  @P2 BRA `(.L_x_10) ;  /* 0x00000000001c2947 */ /* 0x000fea0003800000 */
[----:B-1----:R-:W1:Y:S02]  /*0470*/  LDS R2, [UR8+0x8] ;  /* 0x00000808ff027984 */ /* 0x002e640008000800 */
[----:B-1----:R-:W-:-:S05]  /*0480*/  LOP3.LUT R2, R2, 0x780, RZ, 0xb8, !PT ;  /* 0x0000078002027812 */ /* 0x002fca00078eb8ff */
[----:B------:R2:W-:Y:S02]  /*0490*/  STS [UR8+0x8], R2 ;  /* 0x00000802ff007988 */ /* 0x0005e40008000808 */
.L_x_9:
[----:B------:R-:W-:Y:S05]  /*04a0*/  @P2 BRA `(.L_x_11) ;  /* 0x0000000000282947 */ /* 0x000fea0003800000 */
[----:B-12---:R-:W1:Y:S02]  /*04b0*/  LDS R2, [UR8+0x8] ;  /* 0x00000808ff027984 */ /* 0x006e640008000800 */
[----:B-1----:R-:W-:-:S05]  /*04c0*/  LOP3.LUT R2, R2, 0x1800, RZ, 0xb8, !PT ;  /* 0x0000180002027812 */ /* 0x002fca00078eb8ff */
[----:B------:R2:W-:Y:S02]  /*04d0*/  STS [UR8+0x8], R2 ;  /* 0x00000802ff007988 */ /* 0x0005e40008000808 */
.L_x_10:
[----:B------:R-:W-:Y:S05]  /*04e0*/  @P2 BREAK B0 ;  /* 0x0000000000002942 */ /* 0x000fea0003800000 */
[----:B------:R-:W-:Y:S05]  /*04f0*/  @P2 BRA `(.L_x_12) ;  /* 0x0000000000242947 */ /* 0x000fea0003800000 */
[----:B------:R-:W3:Y:S01]  /*0500*/  LDS R3, [UR8+0x8] ;  /* 0x00000808ff037984 */ /* 0x000ee20008000800 */
[----:B-12---:R-:W-:-:S05]  /*0510*/  IMAD.MOV.U32 R2, RZ, RZ, 0x6000 ;  /* 0x00006000ff027424 */ /* 0x006fca00078e00ff */
[----:B---3--:R-:W-:-:S04]  /*0520*/  LOP3.LUT R2, R3, 0x6000, R2, 0xd8, !PT ;  /* 0x0000600003027812 */ /* 0x008fc800078ed802 */
[----:B------:R-:W-:-:S05]  /*0530*/  LOP3.LUT R2, R2, 0x400000, RZ, 0xb8, !PT ;  /* 0x0040000002027812 */ /* 0x000fca00078eb8ff */
[----:B------:R3:W-:Y:S02]  /*0540*/  STS [UR8+0x8], R2 ;  /* 0x00000802ff007988 */ /* 0x0007e40008000808 */
.L_x_11:
[----:B------:R-:W-:Y:S05]  /*0550*/  BSYNC B0 ;  /* 0x0000000000007941 */ /* 0x000fea0003800000 */
.L_x_7:
[----:B-123--:R-:W1:Y:S02]  /*0560*/  @!P2 LDS R2, [UR8+0x8] ;  /* 0x00000808ff02a984 */ /* 0x00ee640008000800 */
[----:B-1----:R-:W-:-:S05]  /*0570*/  @!P2 LOP3.LUT R2, R2, 0x8000, RZ, 0xb8, !PT ;  /* 0x000080000202a812 */ /* 0x002fca00078eb8ff */
[----:B------:R3:W-:Y:S02]  /*0580*/  @!P2 STS [UR8+0x8], R2 ;  /* 0x00000802ff00a988 */ /* 0x0007e40008000808 */
.L_x_12:
[----:B------:R-:W-:Y:S05]  /*0590*/  BSYNC B1 ;  /* 0x0000000000017941 */ /* 0x000fea0003800000 */
.L_x_6:
[----:B------:R-:W-:Y:S05]  /*05a0*/  WARPSYNC.ALL ;  /* 0x0000000000007948 */ /* 0x000fea0003800000 */
[----:B------:R-:W-:Y:S05]  /*05b0*/  @P0 BRA `(.L_x_13) ;  /* 0x0000000000280947 */ /* 0x000fea0003800000 */
[----:B-123--:R-:W1:Y:S01]  /*05c0*/  S2R R2, SR_LANEID ;  /* 0x0000000000027919 */ /* 0x00ee620000000000 */
[----:B------:R-:W-:Y:S05]  /*05d0*/  WARPSYNC.ALL ;  /* 0x0000000000007948 */ /* 0x000fea0003800000 */
[----:B-1----:R-:W-:-:S05]  /*05e0*/  IMAD.SHL.U32 R8, R2, 0x4, RZ ;  /* 0x0000000402087824 */ /* 0x002fca00078e00ff */
[----:B------:R-:W1:Y:S01]  /*05f0*/  LDS R11, [R8+UR8] ;  /* 0x00000008080b7984 */ /* 0x000e620008000800 */
[----:B------:R-:W-:-:S05]  /*0600*/  IADD3 R2, P1, R8, UR16, RZ ;  /* 0x0000001008027c10 */ /* 0x000fca000ff3e0ff */
[----:B------:R-:W-:-:S05]  /*0610*/  IMAD.X R3, RZ, RZ, UR17, P1 ;  /* 0x00000011ff037e24 */ /* 0x000fca00088e06ff */
[----:B-1----:R4:W5:Y:S01]  /*0620*/  ATOMG.E.EXCH.STRONG.GPU PT, RZ, [R2], R11 ;  /* 0x0000000b02ff73a8 */ /* 0x00296200041ee100 */
[----:B------:R-:W-:-:S04]  /*0630*/  DEPBAR {5,4,3,2,1,0} ;  /* 0x0000003f0000791a */ /* 0x000fc80000000000 */
[----:B------:R4:W-:Y:S01]  /*0640*/  UTMACCTL.IV [UR16] ;  /* 0x00000000100079b9 */ /* 0x0009e20008000000 */
[----:B------:R-:W-:Y:S01]  /*0650*/  NOP ;  /* 0x0000000000007918 */ /* 0x000fe20000000000 */
.L_x_13:
[----:B------:R-:W-:Y:S05]  /*0660*/  @P0 BRA `(.L_x_14) ;  /* 0x00000000000c0947 */ /* 0x000fea0003800000 */
[----:B------:R0:W-:Y:S01]  /*0670*/  UTMACMDFLUSH ;  /* 0x00000000000079b7 */ /* 0x0001e20000000000 */
[----:B------:R-:W-:Y:S05]  /*0680*/  @P0 BRA `(.L_x_14) ;  /* 0x0000000000040947 */ /* 0x000fea0003800000 */
[----:B------:R-:W-:-:S04]  /*0690*/  DEPBAR.LE SB0, 0x0 ;  /* 0x000080000000791a */ /* 0x000fc80000000000 */
.L_x_14:
[----:B------:R-:W-:Y:S05]  /*06a0*/  WARPSYNC.ALL ;  /* 0x0000000000007948 */ /* 0x000fea0003800000 */
[----:B-----5:R-:W-:Y:S06]  /*06b0*/  BAR.SYNC.DEFER_BLOCKING 0x0 ;  /* 0x0000000000007b1d */ /* 0x020fec0000010000 */
[----:B------:R-:W-:Y:S02]  /*06c0*/  BSSY B1, `(.L_x_15) ;  /* 0x000000b000017945 */ /* 0x000fe40003800000 */
[----:B------:R-:W-:Y:S06]  /*06d0*/  BAR.SYNC.DEFER_BLOCKING 0x0 ;  /* 0x0000000000007b1d */ /* 0x000fec0000010000 */
[----:B------:R1:W-:Y:S01]  /*06e0*/  @!P0 STS [R5], RZ ;  /* 0x000000ff05008388 */ /* 0x0003e20000000800 */
[----:B------:R-:W-:Y:S01]  /*06f0*/  NOP ;  /* 0x0000000000007918 */ /* 0x000fe20000000000 */
[----:B------:R-:W-:Y:S05]  /*0700*/  @P2 BRA `(.L_x_16) ;  /* 0x0000000000182947 */ /* 0x000fea0003800000 */
[----:B-1234-:R-:W1:Y:S01]  /*0710*/  LDS R2, [UR8+0x8] ;  /* 0x00000808ff027984 */ /* 0x01ee620008000800 */
[----:B------:R-:W2:Y:S01]  /*0720*/  LDC.64 R10, c[0x0][0x218] ;  /* 0x00008600ff0a7b82 */ /* 0x000ea20000000a00 */
[----:B------:R-:W-:Y:S02]  /*0730*/  IMAD.MOV.U32 R3, RZ, RZ, 0x70 ;  /* 0x00000070ff037424 */ /* 0x000fe400078e00ff */
[----:B--2---:R2:W-:Y:S03]  /*0740*/  STS.64 [UR8], R10 ;  /* 0x0000000aff007988 */ /* 0x0045e60008000a08 */
[----:B-1----:R-:W-:-:S05]  /*0750*/  LOP3.LUT R2, R2, 0x10, R3, 0xd8, !PT ;  /* 0x0000001002027812 */ /* 0x002fca00078ed803 */
[----:B------:R2:W-:Y:S02]  /*0760*/  STS [UR8+0x8], R2 ;  /* 0x00000802ff007988 */ /* 0x0005e40008000808 */
.L_x_16:
[----:B----4-:R-:W-:Y:S05]  /*0770*/  BSYNC B1 ;  /* 0x0000000000017941 */ /* 0x010fea0003800000 */
.L_x_15:
[----:B------:R-:W-:Y:S04]  /*0780*/  BSSY B2, `(.L_x_17) ;  /* 0x000000f000027945 */ /* 0x000fe80003800000 */
[----:B------:R-:W-:Y:S04]  /*0790*/  BSSY B1, `(.L_x_18) ;  /* 0x000000c000017945 */ /* 0x000fe80003800000 */
[----:B------:R-:W-:Y:S05]  /*07a0*/  @P2 BRA `(.L_x_19) ;  /* 0x0000000000282947 */ /* 0x000fea0003800000 */
[----:B-123--:R-:W1:Y:S01]  /*07b0*/  LDS R2, [UR8+0x34] ;  /* 0x00003408ff027984 */ /* 0x00ee620008000800 */
[----:B------:R-:W-:Y:S01]  /*07c0*/  IMAD.MOV.U32 R3, RZ, RZ, 0x7f000000 ;  /* 0x7f000000ff037424 */ /* 0x000fe200078e00ff */
[----:B------:R-:W-:Y:S05]  /*07d0*/  @P2 BREAK B1 ;  /* 0x0000000000012942 */ /* 0x000fea0003800000 */
[----:B-1----:R-:W-:-:S05]  /*07e0*/  LOP3.LUT R2, R2, 0xff000000, R3, 0xb8, !PT ;  /* 0xff00000002027812 */ /* 0x002fca00078eb803 */
[----:B------:R1:W-:Y:S01]  /*07f0*/  STS [UR8+0x34], R2 ;  /* 0x00003402ff007988 */ /* 0x0003e20008000808 */
[----:B------:R-:W-:Y:S05]  /*0800*/  @P2 BRA `(.L_x_20) ;  /* 0x0000000000182947 */ /* 0x000fea0003800000 */
[----:B-1----:R-:W1:Y:S01]  /*0810*/  LDS R2, [UR8+0x38] ;  /* 0x00003808ff027984 */ /* 0x002e620008000800 */
[----:B------:R-:W-:-:S05]  /*0820*/  IMAD.MOV.U32 R3, RZ, RZ, 0xff ;  /* 0x000000ffff037424 */ /* 0x000fca00078e00ff */
[----:B-1----:R-:W-:-:S05]  /*0830*/  LOP3.LUT R2, R2, 0xff, R3, 0xb8, !PT ;  /* 0x000000ff02027812 */ /* 0x002fca00078eb803 */
[----:B------:R4:W-:Y:S02]  /*0840*/  STS [UR8+0x38], R2 ;  /* 0x00003802ff007988 */ /* 0x0009e40008000808 */
.L_x_19:
[----:B------:R-:W-:Y:S05]  /*0850*/  BSYNC B1 ;  /* 0x0000000000017941 */ /* 0x000fea0003800000 */
.L_x_18:
[----:B------:R1:W-:Y:S02]  /*0860*/  @!P2 STS [UR8+0x20], R6 ;  /* 0x00002006ff00a988 */ /* 0x0003e40008000808 */
.L_x_20:
[----:B------:R-:W-:Y:S05]  /*0870*/  BSYNC B2 ;  /* 0x0000000000027941 */ /* 0x000fea0003800000 */
.L_x_17:
[----:B------:R-:W-:Y:S05]  /*0880*/  WARPSYNC.ALL ;  /* 0x0000000000007948 */ /* 0x000fea0003800000 */
[----:B-1----:R-:W1:Y:S01]  /*0890*/  LDC R6, c[0x0][0x22c] ;  /* 0x00008b00ff067b82 */ /* 0x002e620000000800 */
[----:B------:R-:W-:Y:S01]  /*08a0*/  BSSY B2, `(.L_x_21) ;  /* 0x000000b000027945 */ /* 0x000fe20003800000 */
[----:B-1----:R-:W-:-:S03]  /*08b0*/  VIADD R6, R6, 0xffffffff ;  /* 0xffffffff06067836 */ /* 0x002fc60000000000 */
[----:B------:R-:W-:Y:S05]  /*08c0*/  @P2 BRA `(.L_x_22) ;  /* 0x0000000000202947 */ /* 0x000fea0003800000 */
[----:B--234-:R-:W1:Y:S01]  /*08d0*/  LDS R2, [UR8+0x1c] ;  /* 0x00001c08ff027984 */ /* 0x01ce620008000800 */
[----:B------:R-:W2:Y:S03]  /*08e0*/  LDC.64 R12, c[0x0][0x240] ;  /* 0x00009000ff0c7b82 */ /* 0x000ea60000000a00 */
[----:B------:R3:W-:Y:S01]  /*08f0*/  STS [UR8+0x24], R6 ;  /* 0x00002406ff007988 */ /* 0x0007e20008000808 */
[--C-:B--2---:R-:W-:Y:S02]  /*0900*/  SHF.R.U32.HI R11, RZ, 0x4, R13.reuse ;  /* 0x00000004ff0b7819 */ /* 0x104fe4000001160d */
[----:B------:R-:W-:-:S05]  /*0910*/  SHF.R.U64 R3, R12, 0x4, R13 ;  /* 0x000000040c037819 */ /* 0x000fca000000120d */
[----:B------:R3:W-:Y:S01]  /*0920*/  STS [UR8+0xc], R3 ;  /* 0x00000c03ff007988 */ /* 0x0007e20008000808 */
[----:B-1----:R-:W-:-:S05]  /*0930*/  LOP3.LUT R2, R2, 0xf, R11, 0xb8, !PT ;  /* 0x0000000f02027812 */ /* 0x002fca00078eb80b */
[----:B------:R3:W-:Y:S02]  /*0940*/  STS [UR8+0x1c], R2 ;  /* 0x00001c02ff007988 */ /* 0x0007e40008000808 */
.L_x_22:
[----:B------:R-:W-:Y:S05]  /*0950*/  BSYNC B2 ;  /* 0x0000000000027941 */ /* 0x000fea0003800000 */
.L_x_21:
[----:B------:R-:W-:Y:S04]  /*0960*/  BSSY B3, `(.L_x_23) ;  /* 0x000001d000037945 */ /* 0x000fe80003800000 */
[----:B------:R-:W-:Y:S04]  /*0970*/  BSSY B2, `(.L_x_24) ;  /* 0x0000018000027945 */ /* 0x000fe80003800000 */
[----:B------:R-:W-:Y:S05]  /*0980*/  @P2 BRA `(.L_x_25) ;  /* 0x00000000001c2947 */ /* 0x000fea0003800000 */
[----:B--234-:R-:W1:Y:S02]  /*0990*/  LDS R2, [UR8+0x34] ;  /* 0x00003408ff027984 */ /* 0x01ce640008000800 */
[----:B-1----:R-:W-:-:S05]  /*09a0*/  LOP3.LUT R2, R2, 0x7, RZ, 0xb8, !PT ;  /* 0x0000000702027812 */ /* 0x002fca00078eb8ff */
[----:B------:R1:W-:Y:S01]  /*09b0*/  STS [UR8+0x34], R2 ;  /* 0x00003402ff007988 */ /* 0x0003e20008000808 */
[----:B------:R-:W-:Y:S05]  /*09c0*/  @P2 BRA `(.L_x_26) ;  /* 0x00000000001c2947 */ /* 0x000fea0003800000 */
[----:B-1----:R-:W1:Y:S02]  /*09d0*/  LDS R2, [UR8+0x34] ;  /* 0x00003408ff027984 */ /* 0x002e640008000800 */
[----:B-1----:R-:W-:-:S05]  /*09e0*/  LOP3.LUT R2, R2, 0x38, RZ, 0xb8, !PT ;  /* 0x0000003802027812 */ /* 0x002fca00078eb8ff */
[----:B------:R1:W-:Y:S02]  /*09f0*/  STS [UR8+0x34], R2 ;  /* 0x00003402ff007988 */ /* 0x0003e40008000808 */
.L_x_25:
[----:B------:R-:W-:Y:S05]  /*0a00*/  @P2 BRA `(.L_x_27) ;  /* 0x00000000001c2947 */ /* 0x000fea0003800000 */
[----:B-1234-:R-:W1:Y:S02]  /*0a10*/  LDS R2, [UR8+0x8] ;  /* 0x00000808ff027984 */ /* 0x01ee640008000800 */
[----:B-1----:R-:W-:-:S05]  /*0a20*/  LOP3.LUT R2, R2, 0x780, RZ, 0xb8, !PT ;  /* 0x0000078002027812 */ /* 0x002fca00078eb8ff */
[----:B------:R2:W-:Y:S02]  /*0a30*/  STS [UR8+0x8], R2 ;  /* 0x00000802ff007988 */ /* 0x0005e40008000808 */
.L_x_26:
[----:B------:R-:W-:Y:S05]  /*0a40*/  @P2 BRA `(.L_x_28) ;  /* 0x0000000000282947 */ /* 0x000fea0003800000 */
[----:B-12---:R-:W1:Y:S02]  /*0a50*/  LDS R2, [UR8+0x8] ;  /* 0x00000808ff027984 */ /* 0x006e640008000800 */
[----:B-1----:R-:W-:-:S05]  /*0a60*/  LOP3.LUT R2, R2, 0x1800, RZ, 0xb8, !PT ;  /* 0x0000180002027812 */ /* 0x002fca00078eb8ff */
[----:B------:R1:W-:Y:S02]  /*0a70*/  STS [UR8+0x8], R2 ;  /* 0x00000802ff007988 */ /* 0x0003e40008000808 */
.L_x_27:
[----:B------:R-:W-:Y:S05]  /*0a80*/  @P2 BREAK B2 ;  /* 0x0000000000022942 */ /* 0x000fea0003800000 */
[----:B------:R-:W-:Y:S05]  /*0a90*/  @P2 BRA `(.L_x_29) ;  /* 0x0000000000242947 */ /* 0x000fea0003800000 */
[----:B-1234-:R-:W1:Y:S01]  /*0aa0*/  LDS R2, [UR8+0x8] ;  /* 0x00000808ff027984 */ /* 0x01ee620008000800 */
[----:B------:R-:W-:-:S05]  /*0ab0*/  IMAD.MOV.U32 R3, RZ, RZ, 0x6000 ;  /* 0x00006000ff037424 */ /* 0x000fca00078e00ff */
[----:B-1----:R-:W-:-:S04]  /*0ac0*/  LOP3.LUT R2, R2, 0x6000, R3, 0xd8, !PT ;  /* 0x0000600002027812 */ /* 0x002fc800078ed803 */
[----:B------:R-:W-:-:S05]  /*0ad0*/  LOP3.LUT R2, R2, 0x400000, RZ, 0xb8, !PT ;  /* 0x0040000002027812 */ /* 0x000fca00078eb8ff */
[----:B------:R3:W-:Y:S02]  /*0ae0*/  STS [UR8+0x8], R2 ;  /* 0x00000802ff007988 */ /* 0x0007e40008000808 */
.L_x_28:
[----:B------:R-:W-:Y:S05]  /*0af0*/  BSYNC B2 ;  /* 0x0000000000027941 */ /* 0x000fea0003800000 */
.L_x_24:
[----:B-123--:R-:W1:Y:S02]  /*0b00*/  @!P2 LDS R2, [UR8+0x8] ;  /* 0x00000808ff02a984 */ /* 0x00ee640008000800 */
[----:B-1----:R-:W-:-:S05]  /*0b10*/  @!P2 LOP3.LUT R2, R2, 0x8000, RZ, 0xb8, !PT ;  /* 0x000080000202a812 */ /* 0x002fca00078eb8ff */
[----:B------:R1:W-:Y:S02]  /*0b20*/  @!P2 STS [UR8+0x8], R2 ;  /* 0x00000802ff00a988 */ /* 0x0003e40008000808 */
.L_x_29:
[----:B------:R-:W-:Y:S05]  /*0b30*/  BSYNC B3 ;  /* 0x0000000000037941 */ /* 0x000fea0003800000 */
.L_x_23:
[----:B------:R-:W-:Y:S05]  /*0b40*/  WARPSYNC.ALL ;  /* 0x0000000000007948 */ /* 0x000fea0003800000 */
[----:B------:R-:W-:-:S04]  /*0b50*/  UIADD3 UR19, UR4, 0x80, URZ ;  /* 0x0000008004137890 */ /* 0x000fc8000fffe03f */
[----:B------:R-:W-:-:S04]  /*0b60*/  UIADD3 UR18, UP0, UR19, UR20, URZ ;  /* 0x0000001413127290 */ /* 0x000fc8000ff1e03f */
[----:B------:R-:W-:Y:S01]  /*0b70*/  ULEA.HI.X.SX32 UR19, UR19, UR21, 0x1, UP0 ;  /* 0x0000001513137291 */ /* 0x000fe200080f0e3f */
[----:B------:R-:W-:Y:S11]  /*0b80*/  @P0 BRA `(.L_x_30) ;  /* 0x0000000000280947 */ /* 0x000ff60003800000 */
[----:B-1234-:R-:W1:Y:S01]  /*0b90*/  S2R R2, SR_LANEID ;  /* 0x0000000000027919 */ /* 0x01ee620000000000 */
        /* <DEDUP_REMOVED lines=9> */
.L_x_30:
[----:B------:R-:W-:Y:S05]  /*0c30*/  @P0 BRA `(.L_x_31) ;  /* 0x00000000000c0947 */ /* 0x000fea0003800000 */
[----:B------:R0:W-:Y:S01]  /*0c40*/  UTMACMDFLUSH ;  /* 0x00000000000079b7 */ /* 0x0001e20000000000 */
[----:B------:R-:W-:Y:S05]  /*0c50*/  @P0 BRA `(.L_x_31) ;  /* 0x0000000000040947 */ /* 0x000fea0003800000 */
[----:B------:R-:W-:-:S04]  /*0c60*/  DEPBAR.LE SB0, 0x0 ;  /* 0x000080000000791a */ /* 0x000fc80000000000 */
.L_x_31:
        /* <DEDUP_REMOVED lines=13> */
.L_x_33:
[----:B-1----:R-:W-:Y:S05]  /*0d40*/  BSYNC B3 ;  /* 0x0000000000037941 */ /* 0x002fea0003800000 */
.L_x_32:
[----:B------:R-:W-:Y:S04]  /*0d50*/  BSSY B3, `(.L_x_34) ;  /* 0x0000033000037945 */ /* 0x000fe80003800000 */
[----:B------:R-:W-:Y:S04]  /*0d60*/  BSSY B4, `(.L_x_35) ;  /* 0x000002e000047945 */ /* 0x000fe80003800000 */
[----:B------:R-:W-:Y:S05]  /*0d70*/  @P2 BRA `(.L_x_36) ;  /* 0x0000000000242947 */ /* 0x000fea0003800000 */
[----:B--234-:R-:W1:Y:S01]  /*0d80*/  LDS R2, [UR8+0x34] ;  /* 0x00003408ff027984 */ /* 0x01ce620008000800 */
[----:B------:R-:W-:-:S05]  /*0d90*/  IMAD.MOV.U32 R3, RZ, RZ, 0x7f000000 ;  /* 0x7f000000ff037424 */ /* 0x000fca00078e00ff */
[----:B-1----:R-:W-:-:S05]  /*0da0*/  LOP3.LUT R2, R2, 0xff000000, R3, 0xb8, !PT ;  /* 0xff00000002027812 */ /* 0x002fca00078eb803 */
[----:B------:R1:W-:Y:S01]  /*0db0*/  STS [UR8+0x34], R2 ;  /* 0x00003402ff007988 */ /* 0x0003e20008000808 */
[----:B------:R-:W-:Y:S05]  /*0dc0*/  @P2 BRA `(.L_x_37) ;  /* 0x0000000000182947 */ /* 0x000fea0003800000 */
[----:B-1----:R-:W1:Y:S01]  /*0dd0*/  LDS R2, [UR8+0x38] ;  /* 0x00003808ff027984 */ /* 0x002e620008000800 */
[----:B------:R-:W-:-:S05]  /*0de0*/  IMAD.MOV.U32 R3, RZ, RZ, 0xff ;  /* 0x000000ffff037424 */ /* 0x000fca00078e00ff */
[----:B-1----:R-:W-:-:S05]  /*0df0*/  LOP3.LUT R2, R2, 0xff, R3, 0xb8, !PT ;  /* 0x000000ff02027812 */ /* 0x002fca00078eb803 */
[----:B------:R1:W-:Y:S02]  /*0e00*/  STS [UR8+0x38], R2 ;  /* 0x00003802ff007988 */ /* 0x0003e40008000808 */
.L_x_36:
[----:B------:R-:W-:Y:S05]  /*0e10*/  @P2 BRA `(.L_x_38) ;  /* 0x00000000000c2947 */ /* 0x000fea0003800000 */
[----:B------:R1:W-:Y:S02]  /*0e20*/  STS [UR8+0x20], R6 ;  /* 0x00002006ff007988 */ /* 0x0003e40008000808 */
.L_x_37:
[----:B------:R-:W-:Y:S05]  /*0e30*/  @P2 BRA `(.L_x_39) ;  /* 0x0000000000242947 */ /* 0x000fea0003800000 */
[----:B------:R1:W-:Y:S02]  /*0e40*/  STS [UR8+0x24], R7 ;  /* 0x00002407ff007988 */ /* 0x0003e40008000808 */
.L_x_38:
[----:B------:R-:W-:Y:S05]  /*0e50*/  @P2 BRA `(.L_x_40) ;  /* 0x00000000002c2947 */ /* 0x000fea0003800000 */
[----:B-1234-:R-:W1:Y:S01]  /*0e60*/  LDS R2, [UR8+0x1c] ;  /* 0x00001c08ff027984 */ /* 0x01ee620008000800 */
[----:B------:R-:W2:Y:S02]  /*0e70*/  LDC.64 R6, c[0x0][0x248] ;  /* 0x00009200ff067b82 */ /* 0x000ea40000000a00 */
[--C-:B--2---:R-:W-:Y:S02]  /*0e80*/  SHF.R.U32.HI R5, RZ, 0x4, R7.reuse ;  /* 0x00000004ff057819 */ /* 0x104fe40000011607 */
[----:B------:R-:W-:-:S05]  /*0e90*/  SHF.R.U64 R3, R6, 0x4, R7 ;  /* 0x0000000406037819 */ /* 0x000fca0000001207 */
[----:B------:R2:W-:Y:S01]  /*0ea0*/  STS [UR8+0xc], R3 ;  /* 0x00000c03ff007988 */ /* 0x0005e20008000808 */
[----:B-1----:R-:W-:-:S05]  /*0eb0*/  LOP3.LUT R2, R2, 0xf, R5, 0xb8, !PT ;  /* 0x0000000f02027812 */ /* 0x002fca00078eb805 */
[----:B------:R2:W-:Y:S02]  /*0ec0*/  STS [UR8+0x1c], R2 ;  /* 0x00001c02ff007988 */ /* 0x0005e40008000808 */
.L_x_39:
[----:B------:R-:W-:Y:S05]  /*0ed0*/  @P2 BRA `(.L_x_41) ;  /* 0x00000000001c2947 */ /* 0x000fea0003800000 */
[----:B-1234-:R-:W1:Y:S02]  /*0ee0*/  LDS R2, [UR8+0x34] ;  /* 0x00003408ff027984 */ /* 0x01ee640008000800 */
[----:B-1----:R-:W-:-:S05]  /*0ef0*/  LOP3.LUT R2, R2, 0x7, RZ, 0xb8, !PT ;  /* 0x0000000702027812 */ /* 0x002fca00078eb8ff */
[----:B------:R1:W-:Y:S02]  /*0f00*/  STS [UR8+0x34], R2 ;  /* 0x00003402ff007988 */ /* 0x0003e40008000808 */
.L_x_40:
[----:B------:R-:W-:Y:S05]  /*0f10*/  @P2 BRA `(.L_x_42) ;  /* 0x00000000001c2947 */ /* 0x000fea0003800000 */
[----:B-1234-:R-:W1:Y:S02]  /*0f20*/  LDS R2, [UR8+0x34] ;  /* 0x00003408ff027984 */ /* 0x01ee640008000800 */
[----:B-1----:R-:W-:-:S05]  /*0f30*/  LOP3.LUT R2, R2, 0x38, RZ, 0xb8, !PT ;  /* 0x0000003802027812 */ /* 0x002fca00078eb8ff */
[----:B------:R1:W-:Y:S02]  /*0f40*/  STS [UR8+0x34], R2 ;  /* 0x00003402ff007988 */ /* 0x0003e40008000808 */
.L_x_41:
[----:B------:R-:W-:Y:S05]  /*0f50*/  @P2 BRA `(.L_x_43) ;  /* 0x00000000001c2947 */ /* 0x000fea0003800000 */
[----:B-1234-:R-:W1:Y:S02]  /*0f60*/  LDS R2, [UR8+0x8] ;  /* 0x00000808ff027984 */ /* 0x01ee640008000800 */
[----:B-1----:R-:W-:-:S05]  /*0f70*/  LOP3.LUT R2, R2, 0x780, RZ, 0xb8, !PT ;  /* 0x0000078002027812 */ /* 0x002fca00078eb8ff */
[----:B------:R1:W-:Y:S02]  /*0f80*/  STS [UR8+0x8], R2 ;  /* 0x00000802ff007988 */ /* 0x0003e40008000808 */
.L_x_42:
[----:B------:R-:W-:Y:S05]  /*0f90*/  @P2 BRA `(.L_x_44) ;  /* 0x0000000000282947 */ /* 0x000fea0003800000 */
[----:B-1234-:R-:W1:Y:S02]  /*0fa0*/  LDS R2, [UR8+0x8] ;  /* 0x00000808ff027984 */ /* 0x01ee640008000800 */
[----:B-1----:R-:W-:-:S05]  /*0fb0*/  LOP3.LUT R2, R2, 0x1800, RZ, 0xb8, !PT ;  /* 0x0000180002027812 */ /* 0x002fca00078eb8ff */
[----:B------:R1:W-:Y:S02]  /*0fc0*/  STS [UR8+0x8], R2 ;  /* 0x00000802ff007988 */ /* 0x0003e40008000808 */
.L_x_43:
[----:B------:R-:W-:Y:S05]  /*0fd0*/  @P2 BREAK B4 ;  /* 0x0000000000042942 */ /* 0x000fea0003800000 */
[----:B------:R-:W-:Y:S05]  /*0fe0*/  @P2 BRA `(.L_x_45) ;  /* 0x0000000000242947 */ /* 0x000fea0003800000 */
[----:B-1234-:R-:W1:Y:S01]  /*0ff0*/  LDS R2, [UR8+0x8] ;  /* 0x00000808ff027984 */ /* 0x01ee620008000800 */
[----:B------:R-:W-:-:S05]  /*1000*/  IMAD.MOV.U32 R3, RZ, RZ, 0x6000 ;  /* 0x00006000ff037424 */ /* 0x000fca00078e00ff */
[----:B-1----:R-:W-:-:S04]  /*1010*/  LOP3.LUT R2, R2, 0x6000, R3, 0xd8, !PT ;  /* 0x0000600002027812 */ /* 0x002fc800078ed803 */
[----:B------:R-:W-:-:S05]  /*1020*/  LOP3.LUT R2, R2, 0x400000, RZ, 0xb8, !PT ;  /* 0x0040000002027812 */ /* 0x000fca00078eb8ff */
[----:B------:R1:W-:Y:S02]  /*1030*/  STS [UR8+0x8], R2 ;  /* 0x00000802ff007988 */ /* 0x0003e40008000808 */
.L_x_44:
[----:B------:R-:W-:Y:S05]  /*1040*/  BSYNC B4 ;  /* 0x0000000000047941 */ /* 0x000fea0003800000 */
.L_x_35:
[----:B-1234-:R-:W1:Y:S02]  /*1050*/  @!P2 LDS R2, [UR8+0x8] ;  /* 0x00000808ff02a984 */ /* 0x01ee640008000800 */
[----:B-1----:R-:W-:-:S05]  /*1060*/  @!P2 LOP3.LUT R2, R2, 0x8000, RZ, 0xb8, !PT ;  /* 0x000080000202a812 */ /* 0x002fca00078eb8ff */
[----:B------:R1:W-:Y:S02]  /*1070*/  @!P2 STS [UR8+0x8], R2 ;  /* 0x00000802ff00a988 */ /* 0x0003e40008000808 */
.L_x_45:
[----:B------:R-:W-:Y:S05]  /*1080*/  BSYNC B3 ;  /* 0x0000000000037941 */ /* 0x000fea0003800000 */
.L_x_34:
        /* <DEDUP_REMOVED lines=15> */
.L_x_46:
[----:B------:R-:W-:Y:S05]  /*1180*/  @P0 BRA `(.L_x_47) ;  /* 0x00000000000c0947 */ /* 0x000fea0003800000 */
[----:B------:R0:W-:Y:S01]  /*1190*/  UTMACMDFLUSH ;  /* 0x00000000000079b7 */ /* 0x0001e20000000000 */
[----:B------:R-:W-:Y:S05]  /*11a0*/  @P0 BRA `(.L_x_47) ;  /* 0x0000000000040947 */ /* 0x000fea0003800000 */
[----:B------:R-:W-:-:S04]  /*11b0*/  DEPBAR.LE SB0, 0x0 ;  /* 0x000080000000791a */ /* 0x000fc80000000000 */
.L_x_47:
[----:B------:R-:W-:Y:S05]  /*11c0*/  WARPSYNC.ALL ;  /* 0x0000000000007948 */ /* 0x000fea0003800000 */
[----:B-----5:R-:W-:Y:S01]  /*11d0*/  BAR.SYNC.DEFER_BLOCKING 0x0 ;  /* 0x0000000000007b1d */ /* 0x020fe20000010000 */
[----:B------:R-:W-:Y:S01]  /*11e0*/  ISETP.GT.AND P0, PT, R14, RZ, PT ;  /* 0x000000ff0e00720c */ /* 0x000fe20003f04270 */
[----:B------:R-:W-:Y:S02]  /*11f0*/  USHF.L.U32 UR31, UR9, 0x8, URZ ;  /* 0x00000008091f7899 */ /* 0x000fe4000800063f */
[----:B------:R-:W-:Y:S02]  /*1200*/  USHF.L.U32 UR11, UR7, 0x8, URZ ;  /* 0x00000008070b7899 */ /* 0x000fe4000800063f */
[----:B------:R-:W-:Y:S01]  /*1210*/  VOTEU.ALL UP0, P2 ;  /* 0x00000000003f7886 */ /* 0x000fe20001000000 */
[----:B------:R-:W-:-:S04]  /*1220*/  UMOV UR4, 0x1 ;  /* 0x0000000100047882 */ /* 0x000fc80000000000 */
[----:B------:R-:W-:-:S04]  /*1230*/  @!UP0 UIADD3 UR4, -UR4, 0x100000, URZ ;  /* 0x0010000004048890 */ /* 0x000fc8000fffe13f */
[----:B------:R-:W-:Y:S02]  /*1240*/  @!UP0 USHF.L.U32 UR5, UR4, 0xb, URZ ;  /* 0x0000000b04058899 */ /* 0x000fe4000800063f */
[----:B------:R-:W-:Y:S01]  /*1250*/  @!UP0 USHF.L.U32 UR4, UR4, 0x1, URZ ;  /* 0x0000000104048899 */ /* 0x000fe2000800063f */
[----:B------:R-:W-:Y:S01]  /*1260*/  VOTEU.ALL UP0, P2 ;  /* 0x00000000003f7886 */ /* 0x000fe20001000000 */
[----:B------:R-:W2:Y:S10]  /*1270*/  FENCE.VIEW.ASYNC.S ;  /* 0x00000000000073c6 */ /* 0x000eb40000000000 */
[----:B--2---:R2:W1:Y:S01]  /*1280*/  @!UP0 SYNCS.EXCH.64 URZ, [UR8+0x10000], UR4 ;  /* 0x01000004083f85b2 */ /* 0x0044620008000100 */
[----:B------:R-:W-:Y:S05]  /*1290*/  @P0 BRA `(.L_x_48) ;  /* 0x0000000c00080947 */ /* 0x000fea0003800000 */
[----:B------:R2:W-:Y:S01]  /*12a0*/  STL [R1], RZ ;  /* 0x000000ff01007387 */ /* 0x0005e20000100800 */
[----:B-1-3--:R-:W-:Y:S02]  /*12b0*/  SHF.R.U32.HI R3, RZ, 0x5, R9 ;  /* 0x00000005ff037819 */ /* 0x00afe40000011609 */
[----:B------:R-:W-:Y:S02]  /*12c0*/  CS2R R24, SRZ ;  /* 0x0000000000187805 */ /* 0x000fe4000001ff00 */
[----:B------:R-:W-:Y:S01]  /*12d0*/  CS2R R26, SRZ ;  /* 0x00000000001a7805 */ /* 0x000fe2000001ff00 */
[----:B------:R2:W-:Y:S01]  /*12e0*/  STL [R1+0x4], RZ ;  /* 0x000004ff01007387 */ /* 0x0005e20000100800 */
[----:B------:R-:W-:Y:S02]  /*12f0*/  CS2R R28, SRZ ;  /* 0x00000000001c7805 */ /* 0x000fe4000001ff00 */
[----:B------:R-:W-:Y:S02]  /*1300*/  CS2R R30, SRZ ;  /* 0x00000000001e7805 */ /* 0x000fe4000001ff00 */
[----:B------:R-:W-:Y:S01]  /*1310*/  CS2R R32, SRZ ;  /* 0x0000000000207805 */ /* 0x000fe2000001ff00 */
[----:B------:R2:W-:Y:S01]  /*1320*/  STL [R1+0x8], RZ ;  /* 0x000008ff01007387 */ /* 0x0005e20000100800 */
[----:B------:R-:W-:-:S02]  /*1330*/  CS2R R34, SRZ ;  /* 0x0000000000227805 */ /* 0x000fc4000001ff00 */
        /* <DEDUP_REMOVED lines=76> */
[----:B------:R-:W-:Y:S01]  /*1800*/  CS2R R150, SRZ ;  /* 0x0000000000967805 */ /* 0x000fe2000001ff00 */
[----:B------:R2:W-:Y:S04]  /*1810*/  STL [R1+0x58], RZ ;  /* 0x000058ff01007387 */ /* 0x0005e80000100800 */
        /* <DEDUP_REMOVED lines=104> */
[----:B------:R2:W-:Y:S01]  /*1ea0*/  STL [R1+0x1fc], RZ ;  /* 0x0001fcff01007387 */ /* 0x0005e20000100800 */
[----:B------:R-:W-:Y:S05]  /*1eb0*/  BRA `(.L_x_49) ;  /* 0x0000001800e47947 */ /* 0x000fea0003800000 */
.L_x_48:
[----:B------:R4:W-:Y:S01]  /*1ec0*/  STL [R1], RZ ;  /* 0x000000ff01007387 */ /* 0x0009e20000100800 */
[----:B--2---:R-:W-:Y:S01]  /*1ed0*/  UIADD3 UR5, UR8, 0x8000, URZ ;  /* 0x0000800008057890 */ /* 0x004fe2000fffe03f */
[----:B-1-3--:R-:W-:Y:S01]  /*1ee0*/  SHF.R.U32.HI R3, RZ, 0x5, R9 ;  /* 0x00000005ff037819 */ /* 0x00afe20000011609 */
[----:B------:R-:W-:Y:S01]  /*1ef0*/  UMOV UR4, URZ ;  /* 0x0000003f00047c82 */ /* 0x000fe20008000000 */
[----:B------:R4:W-:Y:S01]  /*1f00*/  STL [R1+0x4], RZ ;  /* 0x000004ff01007387 */ /* 0x0009e20000100800 */
[----:B------:R-:W-:Y:S01]  /*1f10*/  USHF.R.U32.HI UR5, URZ, 0x4, UR5 ;  /* 0x000000043f057899 */ /* 0x000fe20008011605 */
[----:B------:R-:W-:Y:S02]  /*1f20*/  CS2R R24, SRZ ;  /* 0x0000000000187805 */ /* 0x000fe4000001ff00 */
[----:B------:R-:W-:Y:S01]  /*1f30*/  CS2R R26, SRZ ;  /* 0x00000000001a7805 */ /* 0x000fe2000001ff00 */
[----:B------:R4:W-:Y:S01]  /*1f40*/  STL [R1+0x8], RZ ;  /* 0x000008ff01007387 */ /* 0x0009e20000100800 */
[----:B------:R-:W-:Y:S01]  /*1f50*/  USGXT.U32 UR6, UR5, 0xe ;  /* 0x0000000e0506789a */ /* 0x000fe20008000000 */
[----:B------:R-:W-:-:S02]  /*1f60*/  CS2R R28, SRZ ;  /* 0x00000000001c7805 */ /* 0x000fc4000001ff00 */
[----:B------:R-:W-:Y:S01]  /*1f70*/  CS2R R30, SRZ ;  /* 0x00000000001e7805 */ /* 0x000fe2000001ff00 */
[----:B------:R4:W-:Y:S01]  /*1f80*/  STL [R1+0xc], RZ ;  /* 0x00000cff01007387 */ /* 0x0009e20000100800 */
[----:B------:R-:W-:Y:S01]  /*1f90*/  UIADD3 UR14, UP0, UR6, 0x2, URZ ;  /* 0x00000002060e7890 */ /* 0x000fe2000ff1e03f */
[----:B------:R-:W-:Y:S02]  /*1fa0*/  CS2R R32, SRZ ;  /* 0x0000000000207805 */ /* 0x000fe4000001ff00 */
[----:B------:R-:W-:Y:S01]  /*1fb0*/  CS2R R34, SRZ ;  /* 0x0000000000227805 */ /* 0x000fe2000001ff00 */
[----:B------:R4:W-:Y:S01]  /*1fc0*/  STL [R1+0x10], RZ ;  /* 0x000010ff01007387 */ /* 0x0009e20000100800 */
[----:B------:R-:W-:Y:S01]  /*1fd0*/  UIADD3.X UR15, UR4, 0x40000040, URZ, UP0, !UPT ;  /* 0x40000040040f7890 */ /* 0x000fe200087fe43f */
        /* <DEDUP_REMOVED lines=76> */
[----:B------:R-:W-:Y:S01]  /*24a0*/  CS2R R150, SRZ ;  /* 0x0000000000967805 */ /* 0x000fe2000001ff00 */
[----:B------:R-:W-:Y:S01]  /*24b0*/  UIADD3.64 UR34, UR14, 0x2, URZ ;  /* 0x000000020e227897 */ /* 0x000fe2000fffe03f */
[----:B------:R4:W-:Y:S01]  /*24c0*/  STL [R1+0x60], RZ ;  /* 0x000060ff01007387 */ /* 0x0009e20000100800 */
[----:B------:R-:W-:Y:S01]  /*24d0*/  UIADD3.64 UR26, UR14, 0x4, URZ ;  /* 0x000000040e1a7897 */ /* 0x000fe2000fffe03f */
[----:B------:R-:W-:Y:S02]  /*24e0*/  UMOV UR10, URZ ;  /* 0x0000003f000a7c82 */ /* 0x000fe40008000000 */
[----:B------:R4:W-:Y:S01]  /*24f0*/  STL [R1+0x64], RZ ;  /* 0x000064ff01007387 */ /* 0x0009e20000100800 */
[----:B------:R-:W-:-:S03]  /*2500*/  UMOV UR7, 0x40000040 ;  /* 0x4000004000077882 */ /* 0x000fc60000000000 */
        /* <DEDUP_REMOVED lines=101> */
[----:B------:R4:W-:Y:S02]  /*2b60*/  STL [R1+0x1fc], RZ ;  /* 0x0001fcff01007387 */ /* 0x0009e40000100800 */
.L_x_51:
[----:B------:R-:W-:Y:S01]  /*2b70*/  BAR.SYNC.DEFER_BLOCKING 0x0 ;  /* 0x0000000000007b1d */ /* 0x000fe20000010000 */
[----:B----4-:R-:W-:Y:S01]  /*2b80*/  @!P2 IMAD.MOV.U32 R2, RZ, RZ, 0x10000 ;  /* 0x00010000ff02a424 */ /* 0x010fe200078e00ff */
[----:B------:R-:W-:Y:S02]  /*2b90*/  ELECT P1, URZ, PT ;  /* 0x00000000003f782f */ /* 0x000fe40003820000 */
[----:B------:R-:W-:Y:S02]  /*2ba0*/  ELECT P0, URZ, PT ;  /* 0x00000000003f782f */ /* 0x000fe40003800000 */
[C---:B------:R-:W-:Y:S01]  /*2bb0*/  ISETP.LT.U32.AND P1, PT, R4.reuse, 0x20, P1 ;  /* 0x000000200400780c */ /* 0x040fe20000f21070 */
[----:B------:R-:W-:Y:S01]  /*2bc0*/  UMOV UR30, UR10 ;  /* 0x0000000a001e7c82 */ /* 0x000fe20008000000 */
[----:B------:R-:W-:-:S11]  /*2bd0*/  ISETP.LT.U32.AND P0, PT, R4, 0x20, P0 ;  /* 0x000000200400780c */ /* 0x000fd60000701070 */
[----:B------:R-:W-:Y:S01]  /*2be0*/  VOTEU.ANY UP0, P1 ;  /* 0x00000000003f7886 */ /* 0x000fe20000800100 */
[----:B------:R-:W-:Y:S01]  /*2bf0*/  VOTEU.ANY UP2, P1 ;  /* 0x00000000003f7886 */ /* 0x000fe20000840100 */
[----:B------:R-:W-:Y:S01]  /*2c00*/  VOTEU.ANY UP1, P0 ;  /* 0x00000000003f7886 */ /* 0x000fe20000020100 */
[----:B------:R-:W-:Y:S01]  /*2c10*/  VOTEU.ANY UP3, P0 ;  /* 0x00000000003f7886 */ /* 0x000fe20000060100 */
[----:B------:R1:W-:Y:S01]  /*2c20*/  @!P2 SYNCS.ARRIVE.TRANS64 RZ, [UR8+0x10000], R2 ;  /* 0x01000002ffffa9a7 */ /* 0x0003e20008000008 */
[----:B------:R2:W-:Y:S06]  /*2c30*/  MEMBAR.ALL.CTA ;  /* 0x0000000000007992 */ /* 0x0005ec0000008000 */
[----:B--2---:R-:W2:Y:S01]  /*2c40*/  FENCE.VIEW.ASYNC.S ;  /* 0x00000000000073c6 */ /* 0x004ea20000000000 */
[----:B------:R-:W-:Y:S01]  /*2c50*/  @UP0 UIADD3 UR9, UR8, 0x10000, URZ ;  /* 0x0001000008090890 */ /* 0x000fe2000fffe03f */
[----:B------:R-:W-:Y:S01]  /*2c60*/  @UP0 UMOV UR4, UR16 ;  /* 0x0000001000040c82 */ /* 0x000fe20008000000 */
[----:B------:R-:W-:Y:S01]  /*2c70*/  @UP0 UMOV UR5, UR17 ;  /* 0x0000001100050c82 */ /* 0x000fe20008000000 */
[----:B------:R-:W-:-:S02]  /*2c80*/  @UP1 UIADD3 UR28, UR8, 0x8000, URZ ;  /* 0x00008000081c1890 */ /* 0x000fc4000fffe03f */
[----:B------:R-:W-:Y:S01]  /*2c90*/  @UP1 UIADD3 UR29, UR8, 0x10000, URZ ;  /* 0x00010000081d1890 */ /* 0x000fe2000fffe03f */
[----:B-1----:R-:W-:Y:S01]  /*2ca0*/  SHF.L.U32 R2, R0, 0x1f, RZ ;  /* 0x0000001f00027819 */ /* 0x002fe200000006ff */
[----:B------:R-:W-:Y:S01]  /*2cb0*/  @UP1 UMOV UR12, UR18 ;  /* 0x00000012000c1c82 */ /* 0x000fe20008000000 */
[----:B------:R-:W-:Y:S01]  /*2cc0*/  @UP1 UMOV UR13, UR19 ;  /* 0x00000013000d1c82 */ /* 0x000fe20008000000 */
[----:B--2---:R-:W-:Y:S06]  /*2cd0*/  BAR.SYNC.DEFER_BLOCKING 0x0 ;  /* 0x0000000000007b1d */ /* 0x004fec0000010000 */
[----:B------:R1:W-:Y:S02]  /*2ce0*/  @UP2 UTMALDG.2D [UR8], [UR4] ;  /* 0x00000008040025b4 */ /* 0x0003e40008008000 */
[----:B------:R-:W-:Y:S06]  /*2cf0*/  BAR.SYNC.DEFER_BLOCKING 0x0 ;  /* 0x0000000000007b1d */ /* 0x000fec0000010000 */
[----:B------:R1:W-:Y:S02]  /*2d00*/  @UP3 UTMALDG.2D [UR28], [UR12] ;  /* 0x0000001c0c0035b4 */ /* 0x0003e40008008000 */
[----:B------:R-:W-:Y:S06]  /*2d10*/  BAR.SYNC.DEFER_BLOCKING 0x0 ;  /* 0x0000000000007b1d */ /* 0x000fec0000010000 */
[----:B------:R-:W2:Y:S02]  /*2d20*/  SYNCS.PHASECHK.TRANS64.TRYWAIT P0, [UR8+0x10000], R2 ;  /* 0x01000002ff0075a7 */ /* 0x000ea40008000148 */
[----:B-12---:R-:W-:Y:S05]  /*2d30*/  @!P0 BRA `(.L_x_50) ;  /* 0x0000002800048947 */ /* 0x006fea0003800000 */
.L_x_52:
[----:B------:R-:W-:Y:S04]  /*2d40*/  STL.64 [R1+0x268], R150 ;  /* 0x0002689601007387 */ /* 0x000fe80000100a00 */
        /* <DEDUP_REMOVED lines=12> */
[----:B------:R1:W-:Y:S04]  /*2e10*/  STL.64 [R1+0x200], R124 ;  /* 0x0002007c01007387 */ /* 0x0003e80000100a00 */
[----:B-1----:R-:W2:Y:S04]  /*2e20*/  LDL.LU.64 R124, [R1] ;  /* 0x00000000017c7983 */ /* 0x002ea80000300a00 */
[----:B------:R-:W2:Y:S04]  /*2e30*/  LDL.LU.64 R126, [R1+0x8] ;  /* 0x00000800017e7983 */ /* 0x000ea80000300a00 */
        /* <DEDUP_REMOVED lines=61> */
[----:B------:R-:W2:Y:S01]  /*3210*/  LDL.LU.64 R250, [R1+0x1f8] ;  /* 0x0001f80001fa7983 */ /* 0x000ea20000300a00 */
[----:B------:R-:W-:-:S03]  /*3220*/  UMOV UR5, 0x40000040 ;  /* 0x4000004000057882 */ /* 0x000fc60000000000 */
[----:B------:R-:W1:Y:S02]  /*3230*/  SHFL.IDX PT, R2, R3, RZ, 0x1f ;  /* 0x00001fff03027589 */ /* 0x000e6400000e0000 */
[----:B-1----:R-:W-:Y:S01]  /*3240*/  R2UR UR4, R2 ;  /* 0x00000000020472ca */ /* 0x002fe200000e0000 */
[----:B------:R-:W-:Y:S01]  /*3250*/  UMOV UR38, UR14 ;  /* 0x0000000e00267c82 */ /* 0x000fe20008000000 */
[----:B------:R-:W-:Y:S01]  /*3260*/  UMOV UR39, UR15 ;  /* 0x0000000f00277c82 */ /* 0x000fe20008000000 */
[----:B------:R-:W1:Y:S10]  /*3270*/  LDC R2, c[0x0][0x230] ;  /* 0x00008c00ff027b82 */ /* 0x000e740000000800 */
[----:B------:R-:W-:-:S04]  /*3280*/  USHF.L.U32 UR4, UR4, 0x7, URZ ;  /* 0x0000000704047899 */ /* 0x000fc8000800063f */
[----:B------:R-:W-:-:S04]  /*3290*/  ULOP3.LUT UR4, UR4, 0x200, URZ, 0xc0, !UPT ;  /* 0x0000020004047892 */ /* 0x000fc8000f8ec03f */
[----:B------:R-:W-:-:S04]  /*32a0*/  ULEA.HI UR4, UR8, UR4, URZ, 0x1c ;  /* 0x0000000408047291 */ /* 0x000fc8000f8fe03f */
[----:B------:R-:W-:-:S04]  /*32b0*/  ULOP3.LUT UR4, UR4, 0x3fff, URZ, 0xc0, !UPT ;  /* 0x00003fff04047892 */ /* 0x000fc8000f8ec03f */
[----:B------:R-:W-:Y:S01]  /*32c0*/  UIADD3 UR12, UP0, UR4, 0x2, URZ ;  /* 0x00000002040c7890 */ /* 0x000fe2000ff1e03f */
[----:B--2---:R-:W-:-:S06]  /*32d0*/  WARPGROUP.ARRIVE ;  /* 0x00000000000079c5 */ /* 0x004fcc0000000000 */
[----:B------:R-:W-:Y:S01]  /*32e0*/  QGMMA.64x256x32.F32.E4M3.E4M3 R124, gdesc[UR4], R124, gsb0 ;  /* 0x03e00000047c79f3 */ /* 0x000fe2000800087c */
[----:B------:R-:W-:Y:S02]  /*32f0*/  UMOV UR4, URZ ;  /* 0x0000003f00047c82 */ /* 0x000fe40008000000 */
[----:B------:R-:W-:-:S04]  /*3300*/  UIADD3.X UR13, UR4, 0x40000040, URZ, UP0, !UPT ;  /* 0x40000040040d7890 */ /* 0x000fc800087fe43f */
[----:B------:R-:W-:Y:S02]  /*3310*/  UIADD3.64 UR32, UR12, 0x2, URZ ;  /* 0x000000020c207897 */ /* 0x000fe4000fffe03f */
[----:B------:R-:W-:Y:S01]  /*3320*/  UIADD3.64 UR24, UR12, 0x4, URZ ;  /* 0x000000040c187897 */ /* 0x000fe2000fffe03f */
[----:B------:R-:W-:Y:S02]  /*3330*/  WARPGROUP.DEPBAR.LE gsb0, 0x0 ;  /* 0x00008000000079c5 */ /* 0x000fe40000010000 */
[----:B------:R-:W-:-:S15]  /*3340*/  WARPGROUP.ARRIVE ;  /* 0x00000000000079c5 */ /* 0x000fde0000000000 */
[----:B------:R-:W-:-:S01]  /*3350*/  NOP ;  /* 0x0000000000007918 */ /* 0x000fc20000000000 */
[----:B------:R-:W-:Y:S03]  /*3360*/  QGMMA.64x256x32.F32.E4M3.E4M3 R124, gdesc[UR12], R124, gsb0 ;  /* 0x03e000000c7c79f3 */ /* 0x000fe6000800087c */
[----:B------:R-:W-:Y:S02]  /*3370*/  WARPGROUP.DEPBAR.LE gsb0, 0x0 ;  /* 0x00008000000079c5 */ /* 0x000fe40000010000 */
[----:B------:R-:W-:-:S15]  /*3380*/  WARPGROUP.ARRIVE ;  /* 0x00000000000079c5 */ /* 0x000fde0000000000 */
[----:B------:R-:W-:-:S08]  /*3390*/  NOP ;  /* 0x0000000000007918 */ /* 0x000fd00000000000 */
[----:B------:R-:W-:Y:S03]  /*33a0*/  QGMMA.64x256x32.F32.E4M3.E4M3 R124, gdesc[UR32], R124, gsb0 ;  /* 0x03e00000207c79f3 */ /* 0x000fe6000800087c */
[----:B------:R-:W-:Y:S02]  /*33b0*/  WARPGROUP.DEPBAR.LE gsb0, 0x0 ;  /* 0x00008000000079c5 */ /* 0x000fe40000010000 */
[----:B------:R-:W-:-:S15]  /*33c0*/  WARPGROUP.ARRIVE ;  /* 0x00000000000079c5 */ /* 0x000fde0000000000 */
[----:B------:R-:W-:-:S08]  /*33d0*/  NOP ;  /* 0x0000000000007918 */ /* 0x000fd00000000000 */
[----:B------:R-:W-:Y:S03]  /*33e0*/  QGMMA.64x256x32.F32.E4M3.E4M3 R124, gdesc[UR24], R124, gsb0 ;  /* 0x03e00000187c79f3 */ /* 0x000fe6000800087c */
[----:B------:R-:W-:Y:S02]  /*33f0*/  WARPGROUP.DEPBAR.LE gsb0, 0x0 ;  /* 0x00008000000079c5 */ /* 0x000fe40000010000 */
[----:B------:R-:W-:Y:S04]  /*3400*/  STL.64 [R1], R124 ;  /* 0x0000007c01007387 */ /* 0x000fe80000100a00 */
        /* <DEDUP_REMOVED lines=63> */
[----:B--2---:R-:W2:Y:S04]  /*3800*/  LDL.LU.64 R150, [R1+0x268] ;  /* 0x0002680001967983 */ /* 0x004ea80000300a00 */
        /* <DEDUP_REMOVED lines=13> */
[----:B------:R-:W-:Y:S01]  /*38e0*/  UIADD3.64 UR4, UR12, 0x3fe, URZ ;  /* 0x000003fe0c047897 */ /* 0x000fe2000fffe03f */
[----:B------:R-:W-:Y:S01]  /*38f0*/  LOP3.LUT R0, R0, 0x1, RZ, 0x3c, !PT ;  /* 0x0000000100007812 */ /* 0x000fe200078e3cff */
[----:B------:R-:W-:-:S02]  /*3900*/  UIADD3.64 UR36, UR12, 0x400, URZ ;  /* 0x000004000c247897 */ /* 0x000fc4000fffe03f */
[----:B------:R-:W-:Y:S02]  /*3910*/  UIADD3.64 UR32, UR12, 0x402, URZ ;  /* 0x000004020c207897 */ /* 0x000fe4000fffe03f */
[----:B------:R-:W-:Y:S02]  /*3920*/  UIADD3.64 UR24, UR12, 0x404, URZ ;  /* 0x000004040c187897 */ /* 0x000fe4000fffe03f */
[----:B------:R-:W-:-:S06]  /*3930*/  UIADD3 UR10, UR10, 0x80, URZ ;  /* 0x000000800a0a7890 */ /* 0x000fcc000fffe03f */
[----:B-1----:R-:W-:Y:S01]  /*3940*/  ISETP.LE.AND P0, PT, R2, UR10, PT ;  /* 0x0000000a02007c0c */ /* 0x002fe2000bf03270 */
[----:B--2---:R-:W-:-:S06]  /*3950*/  WARPGROUP.ARRIVE ;  /* 0x00000000000079c5 */ /* 0x004fcc0000000000 */
        /* <DEDUP_REMOVED lines=14> */
[----:B---3--:R-:W-:Y:S05]  /*3a40*/  @!P0 BRA `(.L_x_51) ;  /* 0xfffffff000488947 */ /* 0x008fea000383ffff */
.L_x_49:
[----:B------:R1:W-:Y:S04]  /*3a50*/  STL [R1+0x210], R148 ;  /* 0x0002109401007387 */ /* 0x0003e80000100800 */
[----:B------:R-:W3:Y:S01]  /*3a60*/  LDL.LU R7, [R1+0x4] ;  /* 0x0000040001077983 */ /* 0x000ee20000300800 */
[----:B------:R-:W-:Y:S06]  /*3a70*/  BAR.SYNC.DEFER_BLOCKING 0x0 ;  /* 0x0000000000007b1d */ /* 0x000fec0000010000 */
[----:B-1----:R-:W3:Y:S04]  /*3a80*/  LDL.LU R148, [R1] ;  /* 0x0000000001947983 */ /* 0x002ee80000300800 */
[----:B------:R1:W-:Y:S04]  /*3a90*/  STL [R1+0x20c], R149 ;  /* 0x00020c9501007387 */ /* 0x0003e80000100800 */
[----:B-1----:R-:W5:Y:S01]  /*3aa0*/  LDL.LU R149, [R1+0x8] ;  /* 0x0000080001957983 */ /* 0x002f620000300800 */
[----:B------:R-:W-:Y:S01]  /*3ab0*/  F2FP.SATFINITE.E4M3.F32.PACK_AB_MERGE_C R24, R25, R24, RZ ;  /* 0x000000181918723e */ /* 0x000fe200048070ff */
[----:B------:R-:W1:Y:S02]  /*3ac0*/  @!P2 SYNCS.CCTL.IV [UR8+0x10000] ;  /* 0x01000000ff00a9b1 */ /* 0x000e640008000008 */
[----:B------:R-:W5:Y:S04]  /*3ad0*/  LDL.LU R5, [R1+0xc] ;  /* 0x00000c0001057983 */ /* 0x000f680000300800 */
[----:B------:R4:W-:Y:S04]  /*3ae0*/  STL [R1+0x208], R3 ;  /* 0x0002080301007387 */ /* 0x0009e80000100800 */
[----:B----4-:R-:W4:Y:S04]  /*3af0*/  LDL.LU R3, [R1+0x10] ;  /* 0x0000100001037983 */ /* 0x010f280000300800 */
[----:B------:R-:W4:Y:S04]  /*3b00*/  LDL.LU R0, [R1+0x14] ;  /* 0x0000140001007983 */ /* 0x000f280000300800 */
[----:B------:R2:W-:Y:S04]  /*3b10*/  STL [R1+0x204], R150 ;  /* 0x0002049601007387 */ /* 0x0005e80000100800 */
[----:B--2---:R-:W2:Y:S04]  /*3b20*/  LDL.LU R150, [R1+0x18] ;  /* 0x0000180001967983 */ /* 0x004ea80000300800 */
[----:B------:R-:W2:Y:S04]  /*3b30*/  LDL.LU R2, [R1+0x1c] ;  /* 0x00001c0001027983 */ /* 0x000ea80000300800 */
[----:B------:R1:W-:Y:S04]  /*3b40*/  STL [R1+0x200], R151 ;  /* 0x0002009701007387 */ /* 0x0003e80000100800 */
[----:B-1----:R-:W2:Y:S04]  /*3b50*/  LDL.LU R151, [R1+0x20] ;  /* 0x0000200001977983 */ /* 0x002ea80000300800 */
[----:B------:R-:W2:Y:S04]  /*3b60*/  LDL.LU R6, [R1+0x24] ;  /* 0x0000240001067983 */ /* 0x000ea80000300800 */
        /* <DEDUP_REMOVED lines=117> */
[----:B------:R-:W2:Y:S01]  /*42c0*/  LDL.LU R195, [R1+0x1fc] ;  /* 0x0001fc0001c37983 */ /* 0x000ea20000300800 */
[----:B---3--:R-:W-:-:S02]  /*42d0*/  F2FP.SATFINITE.E4M3.F32.PACK_AB_MERGE_C R7, R7, R148, RZ ;  /* 0x000000940707723e */ /* 0x008fc400048070ff */
[----:B-----5:R-:W-:Y:S01]  /*42e0*/  F2FP.SATFINITE.E4M3.F32.PACK_AB_MERGE_C R5, R5, R149, RZ ;  /* 0x000000950505723e */ /* 0x020fe200048070ff */
[----:B------:R-:W3:Y:S01]  /*42f0*/  LDL.LU R148, [R1+0x210] ;  /* 0x0002100001947983 */ /* 0x000ee20000300800 */
[----:B----4-:R-:W-:-:S03]  /*4300*/  F2FP.SATFINITE.E4M3.F32.PACK_AB_MERGE_C R0, R0, R3, RZ ;  /* 0x000000030000723e */ /* 0x010fc600048070ff */
[----:B------:R-:W3:Y:S04]  /*4310*/  LDL.LU R149, [R1+0x20c] ;  /* 0x00020c0001957983 */ /* 0x000ee80000300800 */
[----:B------:R-:W4:Y:S01]  /*4320*/  LDL.LU R3, [R1+0x208] ;  /* 0x0002080001037983 */ /* 0x000f220000300800 */
[----:B--2---:R-:W-:Y:S02]  /*4330*/  F2FP.SATFINITE.E4M3.F32.PACK_AB_MERGE_C R2, R2, R150, RZ ;  /* 0x000000960202723e */ /* 0x004fe400048070ff */
[----:B------:R-:W-:Y:S01]  /*4340*/  F2FP.SATFINITE.E4M3.F32.PACK_AB_MERGE_C R6, R6, R151, RZ ;  /* 0x000000970606723e */ /* 0x000fe200048070ff */
[----:B------:R-:W2:Y:S04]  /*4350*/  LDL.LU R150, [R1+0x204] ;  /* 0x0002040001967983 */ /* 0x000ea80000300800 */
[----:B------:R-:W2:Y:S01]  /*4360*/  LDL.LU R151, [R1+0x200] ;  /* 0x0002000001977983 */ /* 0x000ea20000300800 */
[----:B------:R-:W-:-:S02]  /*4370*/  F2FP.SATFINITE.E4M3.F32.PACK_AB_MERGE_C R8, R8, R9, RZ ;  /* 0x000000090808723e */ /* 0x000fc400048070ff */
[----:B------:R-:W-:Y:S02]  /*4380*/  ELECT P0, URZ, PT ;  /* 0x00000000003f782f */ /* 0x000fe40003800000 */
[----:B------:R-:W-:Y:S01]  /*4390*/  F2FP.SATFINITE.E4M3.F32.PACK_AB_MERGE_C R26, R27, R26, RZ ;  /* 0x0000001a1b1a723e */ /* 0x000fe200048070ff */
[----:B------:R-:W1:Y:S01]  /*43a0*/  S2R R9, SR_TID.X ;  /* 0x0000000000097919 */ /* 0x000e620000002100 */
[----:B------:R-:W-:Y:S01]  /*43b0*/  F2FP.SATFINITE.E4M3.F32.PACK_AB_MERGE_C R28, R29, R28, RZ ;  /* 0x0000001c1d1c723e */ /* 0x000fe200048070ff */
[----:B------:R-:W-:Y:S01]  /*43c0*/  UMOV UR14, UR11 ;  /* 0x0000000b000e7c82 */ /* 0x000fe20008000000 */
[----:B------:R-:W-:Y:S02]  /*43d0*/  F2FP.SATFINITE.E4M3.F32.PACK_AB_MERGE_C R30, R31, R30, RZ ;  /* 0x0000001e1f1e723e */ /* 0x000fe400048070ff */
[----:B------:R-:W-:Y:S02]  /*43e0*/  F2FP.SATFINITE.E4M3.F32.PACK_AB_MERGE_C R88, R89, R88, RZ ;  /* 0x000000585958723e */ /* 0x000fe400048070ff */
[----:B------:R-:W-:-:S02]  /*43f0*/  F2FP.SATFINITE.E4M3.F32.PACK_AB_MERGE_C R90, R91, R90, RZ ;  /* 0x0000005a5b5a723e */ /* 0x000fc400048070ff */
[----:B------:R-:W-:Y:S02]  /*4400*/  F2FP.SATFINITE.E4M3.F32.PACK_AB_MERGE_C R92, R93, R92, RZ ;  /* 0x0000005c5d5c723e */ /* 0x000fe400048070ff */
[----:B------:R-:W-:Y:S02]  /*4410*/  F2FP.SATFINITE.E4M3.F32.PACK_AB_MERGE_C R94, R95, R94, RZ ;  /* 0x0000005e5f5e723e */ /* 0x000fe400048070ff */
[----:B------:R-:W-:Y:S02]  /*4420*/  F2FP.SATFINITE.E4M3.F32.PACK_AB_MERGE_C R10, R10, R4, RZ ;  /* 0x000000040a0a723e */ /* 0x000fe400048070ff */
        /* <DEDUP_REMOVED lines=8> */
[----:B------:R-:W-:Y:S01]  /*44b0*/  F2FP.SATFINITE.E4M3.F32.PACK_AB_MERGE_C R100, R101, R100, RZ ;  /* 0x000000646564723e */ /* 0x000fe200048070ff */
[----:B-1----:R-:W-:Y:S01]  /*44c0*/  IMAD.SHL.U32 R25, R9, 0x40, RZ ;  /* 0x0000004009197824 */ /* 0x002fe200078e00ff */
[----:B------:R-:W-:Y:S01]  /*44d0*/  F2FP.SATFINITE.E4M3.F32.PACK_AB_MERGE_C R102, R103, R102, RZ ;  /* 0x000000666766723e */ /* 0x000fe200048070ff */
[----:B------:R-:W-:Y:S01]  /*44e0*/  IMAD.SHL.U32 R27, R9, 0x2, RZ ;  /* 0x00000002091b7824 */ /* 0x000fe200078e00ff */
[----:B------:R-:W-:-:S02]  /*44f0*/  F2FP.SATFINITE.E4M3.F32.PACK_AB_MERGE_C R12, R12, R251, RZ ;  /* 0x000000fb0c0c723e */ /* 0x000fc400048070ff */
[----:B------:R-:W-:Y:S02]  /*4500*/  LOP3.LUT R25, R25, 0x3800, RZ, 0xc0, !PT ;  /* 0x0000380019197812 */ /* 0x000fe400078ec0ff */
[----:B------:R-:W-:Y:S02]  /*4510*/  LOP3.LUT R27, R27, 0x6, RZ, 0xc0, !PT ;  /* 0x000000061b1b7812 */ /* 0x000fe400078ec0ff */
        /* <DEDUP_REMOVED lines=93> */
[----:B------:R-:W-:-:S02]  /*4af0*/  LOP3.LUT R4, R9, 0xff, RZ, 0xc0, !PT ;  /* 0x000000ff09047812 */ /* 0x000fc400078ec0ff */
[----:B------:R-:W-:Y:S02]  /*4b00*/  F2FP.SATFINITE.E4M3.F32.PACK_AB_MERGE_C R189, R189, R202, RZ ;  /* 0x000000cabdbd723e */ /* 0x000fe400048070ff */
[----:B------:R-:W-:Y:S02]  /*4b10*/  ISETP.LT.U32.AND P0, PT, R4, 0x40, P0 ;  /* 0x000000400400780c */ /* 0x000fe40000701070 */
[----:B------:R-:W-:Y:S02]  /*4b20*/  F2FP.SATFINITE.E4M3.F32.PACK_AB_MERGE_C R190, R190, R201, RZ ;  /* 0x000000c9bebe723e */ /* 0x000fe400048070ff */
[----:B------:R-:W-:-:S09]  /*4b30*/  F2FP.SATFINITE.E4M3.F32.PACK_AB_MERGE_C R191, R191, R200, RZ ;  /* 0x000000c8bfbf723e */ /* 0x000fd200048070ff */
[----:B------:R-:W-:Y:S01]  /*4b40*/  VOTEU.ANY UP0, P0 ;  /* 0x00000000003f7886 */ /* 0x000fe20000000100 */
[----:B------:R-:W-:-:S04]  /*4b50*/  VOTEU.ANY UP1, P0 ;  /* 0x00000000003f7886 */ /* 0x000fc80000020100 */
[----:B------:R-:W-:Y:S01]  /*4b60*/  @UP0 UMOV UR4, UR20 ;  /* 0x0000001400040c82 */ /* 0x000fe20008000000 */
[----:B------:R-:W-:Y:S01]  /*4b70*/  @UP0 UMOV UR5, UR21 ;  /* 0x0000001500050c82 */ /* 0x000fe20008000000 */
[----:B------:R-:W-:Y:S02]  /*4b80*/  F2FP.SATFINITE.E4M3.F32.PACK_AB_MERGE_C R192, R192, R199, RZ ;  /* 0x000000c7c0c0723e */ /* 0x000fe400048070ff */
[----:B------:R-:W-:Y:S02]  /*4b90*/  F2FP.SATFINITE.E4M3.F32.PACK_AB_MERGE_C R193, R193, R198, RZ ;  /* 0x000000c6c1c1723e */ /* 0x000fe400048070ff */
[----:B------:R-:W-:Y:S02]  /*4ba0*/  F2FP.SATFINITE.E4M3.F32.PACK_AB_MERGE_C R194, R194, R197, RZ ;  /* 0x000000c5c2c2723e */ /* 0x000fe400048070ff */
[----:B------:R-:W-:Y:S02]  /*4bb0*/  F2FP.SATFINITE.E4M3.F32.PACK_AB_MERGE_C R195, R195, R196, RZ ;  /* 0x000000c4c3c3723e */ /* 0x000fe400048070ff */
[----:B------:R-:W-:-:S05]  /*4bc0*/  LOP3.LUT R196, R9, 0x1c, RZ, 0xc0, !PT ;  /* 0x0000001c09c47812 */ /* 0x000fca00078ec0ff */
[C---:B------:R-:W-:Y:S01]  /*4bd0*/  IMAD R25, R196.reuse, 0x20, R25 ;  /* 0x00000020c4197824 */ /* 0x040fe200078e0219 */
[----:B---3--:R-:W-:Y:S01]  /*4be0*/  F2FP.SATFINITE.E4M3.F32.PACK_AB_MERGE_C R148, R149, R148, RZ ;  /* 0x000000949594723e */ /* 0x008fe200048070ff */
[----:B------:R-:W-:Y:S01]  /*4bf0*/  IMAD R196, R196, 0x4, R27 ;  /* 0x00000004c4c47824 */ /* 0x000fe200078e021b */
[----:B----4-:R-:W-:-:S03]  /*4c00*/  LOP3.LUT R3, R3, 0x1, RZ, 0xc0, !PT ;  /* 0x0000000103037812 */ /* 0x010fc600078ec0ff */
[----:B------:R-:W-:Y:S01]  /*4c10*/  IMAD.IADD R25, R25, 0x1, R196 ;  /* 0x0000000119197824 */ /* 0x000fe200078e02c4 */
[----:B------:R-:W-:-:S04]  /*4c20*/  R2UR UR12, R3 ;  /* 0x00000000030c72ca */ /* 0x000fc800000e0000 */
[----:B------:R1:W-:Y:S01]  /*4c30*/  STS.U16 [R25+UR8+0x400], R5 ;  /* 0x0004000519007988 */ /* 0x0003e20008000408 */
[----:B------:R-:W-:Y:S02]  /*4c40*/  LOP3.LUT R3, R25, 0x10, RZ, 0x3c, !PT ;  /* 0x0000001019037812 */ /* 0x000fe400078e3cff */
[----:B--2---:R-:W-:Y:S01]  /*4c50*/  F2FP.SATFINITE.E4M3.F32.PACK_AB_MERGE_C R150, R151, R150, RZ ;  /* 0x000000969796723e */ /* 0x004fe200048070ff */
[----:B------:R-:W-:Y:S04]  /*4c60*/  STS.U16 [R25+UR8], R7 ;  /* 0x0000000719007988 */ /* 0x000fe80008000408 */
[----:B------:R-:W-:Y:S01]  /*4c70*/  STS.U16 [R25+UR8+0x8], R0 ;  /* 0x0000080019007988 */ /* 0x000fe20008000408 */
[----:B-1----:R-:W-:Y:S01]  /*4c80*/  LOP3.LUT R5, R25, 0x20, RZ, 0x3c, !PT ;  /* 0x0000002019057812 */ /* 0x002fe200078e3cff */
[----:B------:R-:W-:-:S02]  /*4c90*/  ULEA UR13, UR12, UR31, 0x7 ;  /* 0x0000001f0c0d7291 */ /* 0x000fc4000f8e383f */
[----:B------:R-:W-:Y:S01]  /*4ca0*/  STS.U16 [R25+UR8+0x408], R2 ;  /* 0x0004080219007988 */ /* 0x000fe20008000408 */
[----:B------:R-:W-:-:S03]  /*4cb0*/  ULEA UR12, UR12, UR8, 0xf ;  /* 0x000000080c0c7291 */ /* 0x000fc6000f8e783f */
[----:B------:R-:W-:Y:S04]  /*4cc0*/  STS.U16 [R25+UR8+0x8000], R164 ;  /* 0x008000a419007988 */ /* 0x000fe80008000408 */
        /* <DEDUP_REMOVED lines=11> */
[----:B------:R-:W-:Y:S04]  /*4d80*/  STS.U16 [R3+UR8], R6 ;  /* 0x0000000603007988 */ /* 0x000fe80008000408 */
        /* <DEDUP_REMOVED lines=14> */
[----:B------:R1:W-:Y:S04]  /*4e70*/  STS.U16 [R3+UR8+0xc408], R102 ;  /* 0x00c4086603007988 */ /* 0x0003e80008000408 */
[----:B------:R-:W-:Y:S04]  /*4e80*/  STS.U16 [R5+UR8], R12 ;  /* 0x0000000c05007988 */ /* 0x000fe80008000408 */
[----:B------:R-:W-:Y:S01]  /*4e90*/  STS.U16 [R5+UR8+0x400], R13 ;  /* 0x0004000d05007988 */ /* 0x000fe20008000408 */
[----:B-1----:R-:W-:-:S03]  /*4ea0*/  LOP3.LUT R3, R25, 0x30, RZ, 0x3c, !PT ;  /* 0x0000003019037812 */ /* 0x002fc600078e3cff */
        /* <DEDUP_REMOVED lines=50> */
[----:B-1----:R-:W-:-:S02]  /*51d0*/  LOP3.LUT R5, R25, 0x60, RZ, 0x3c, !PT ;  /* 0x0000006019057812 */ /* 0x002fc400078e3cff */
[----:B------:R-:W-:Y:S01]  /*51e0*/  LOP3.LUT R25, R25, 0x70, RZ, 0x3c, !PT ;  /* 0x0000007019197812 */ /* 0x000fe200078e3cff */
        /* <DEDUP_REMOVED lines=45> */
[----:B------:R-:W-:Y:S01]  /*54c0*/  STS.U16 [R25+UR8+0xc408], R150 ;  /* 0x00c4089619007988 */ /* 0x000fe20008000408 */
[----:B------:R1:W-:Y:S06]  /*54d0*/  MEMBAR.ALL.CTA ;  /* 0x0000000000007992 */ /* 0x0003ec0000008000 */
[----:B-1----:R-:W1:Y:S02]  /*54e0*/  FENCE.VIEW.ASYNC.S ;  /* 0x00000000000073c6 */ /* 0x002e640000000000 */
[----:B-1----:R-:W-:Y:S06]  /*54f0*/  BAR.SYNC.DEFER_BLOCKING 0x0 ;  /* 0x0000000000007b1d */ /* 0x002fec0000010000 */
[----:B------:R1:W-:Y:S01]  /*5500*/  @UP1 UTMASTG.2D [UR12], [UR4] ;  /* 0x0000000c040013b5 */ /* 0x0003e20008008000 */
[----:B------:R0:W-:Y:S01]  /*5510*/  UTMACMDFLUSH ;  /* 0x00000000000079b7 */ /* 0x0001e20000000000 */
[----:B------:R-:W-:-:S04]  /*5520*/  DEPBAR.LE SB0, 0x0 ;  /* 0x000080000000791a */ /* 0x000fc80000000000 */
[----:B------:R-:W-:Y:S06]  /*5530*/  BAR.SYNC.DEFER_BLOCKING 0x0 ;  /* 0x0000000000007b1d */ /* 0x000fec0000010000 */
[----:B-1----:R-:W-:Y:S05]  /*5540*/  EXIT ;  /* 0x000000000000794d */ /* 0x002fea0003800000 */
.L_x_50:
[----:B------:R-:W1:Y:S02]  /*5550*/  SYNCS.PHASECHK.TRANS64.TRYWAIT P0, [UR8+0x10000], R2 ;  /* 0x01000002ff0075a7 */ /* 0x000e640008000148 */
[----:B-1----:R-:W-:Y:S05]  /*5560*/  @!P0 BRA `(.L_x_50) ;  /* 0xfffffffc00f88947 */ /* 0x002fea000383ffff */
[----:B------:R-:W-:Y:S05]  /*5570*/  BRA `(.L_x_52) ;  /* 0xffffffd400f07947 */ /* 0x000fea000383ffff */
.L_x_53:
[----:B------:R-:W-:-:S00]  /*5580*/  BRA `(.L_x_53) ;  /* 0xfffffffc00fc7947 */ /* 0x000fc0000383ffff */
[----:B------:R-:W-:-:S00]  /*5590*/  NOP ;  /* 0x0000000000007918 */ /* 0x000fc00000000000 */
        /* <DEDUP_REMOVED lines=14> */
.L_x_54:


//--------------------- .nv.shared.gluon_wgmma    --------------------------
	.section	.nv.shared.gluon_wgmma,"aw",@nobits
	.sectionflags	@""
	.align	16
	.zero		1024


//--------------------- .nv.shared.reserved.0     --------------------------
	.section	.nv.shared.reserved.0,"aw",@nobits
	.weak		__nv_reservedSMEM_offset_0_alias
	.size		__nv_reservedSMEM_offset_0_alias, 0, 0
	.other		__nv_reservedSMEM_offset_0_alias,@"STO_CUDA_RESERVED_SHARED STV_DEFAULT"
__nv_reservedSMEM_offset_0_alias:
	.zero		0


//--------------------- .nv.constant0.gluon_wgmma --------------------------
	.section	.nv.constant0.gluon_wgmma,"a",@progbits
	.sectionflags	@""
	.align	4
.nv.constant0.gluon_wgmma:
	.zero		608


//--------------------- SYMBOLS --------------------------

	.type		.nv.reservedSmem.offset0,@object
	.size		.nv.reservedSmem.offset0,0x4
